//
// Generated by NVIDIA NVVM Compiler
//
// Compiler Build ID: CL-36424714
// Cuda compilation tools, release 13.0, V13.0.88
// Based on NVVM 20.0.0
//

.version 9.0
.target sm_100
.address_size 64

	// .globl	_Z13correlate_gpuiiPKfPfi

.visible .entry _Z13correlate_gpuiiPKfPfi(
	.param .u32 _Z13correlate_gpuiiPKfPfi_param_0,
	.param .u32 _Z13correlate_gpuiiPKfPfi_param_1,
	.param .u64 .ptr .align 1 _Z13correlate_gpuiiPKfPfi_param_2,
	.param .u64 .ptr .align 1 _Z13correlate_gpuiiPKfPfi_param_3,
	.param .u32 _Z13correlate_gpuiiPKfPfi_param_4
)
{
	.local .align 16 .b8 	__local_depot0[1024];
	.reg .b64 	%SP;
	.reg .b64 	%SPL;
	.reg .pred 	%p<52>;
	.reg .b32 	%r<112>;
	.reg .b32 	%f<819>;
	.reg .b64 	%rd<24>;

	mov.u64 	%SPL, __local_depot0;
	ld.param.u32 	%r43, [_Z13correlate_gpuiiPKfPfi_param_1];
	add.u64 	%rd1, %SPL, 0;
	mov.u32 	%r1, %tid.x;
	mov.u32 	%r2, %tid.y;
	mov.u32 	%r3, %ctaid.x;
	mov.u32 	%r4, %ctaid.y;
	mov.f32 	%f513, 0f00000000;
	st.local.v4.f32 	[%rd1], {%f513, %f513, %f513, %f513};
	st.local.v4.f32 	[%rd1+16], {%f513, %f513, %f513, %f513};
	add.s64 	%rd23, %rd1, 32;
	st.local.v4.f32 	[%rd1+32], {%f513, %f513, %f513, %f513};
	st.local.v4.f32 	[%rd1+48], {%f513, %f513, %f513, %f513};
	st.local.v4.f32 	[%rd1+64], {%f513, %f513, %f513, %f513};
	st.local.v4.f32 	[%rd1+80], {%f513, %f513, %f513, %f513};
	st.local.v4.f32 	[%rd1+96], {%f513, %f513, %f513, %f513};
	st.local.v4.f32 	[%rd1+112], {%f513, %f513, %f513, %f513};
	st.local.v4.f32 	[%rd1+128], {%f513, %f513, %f513, %f513};
	st.local.v4.f32 	[%rd1+144], {%f513, %f513, %f513, %f513};
	st.local.v4.f32 	[%rd1+160], {%f513, %f513, %f513, %f513};
	st.local.v4.f32 	[%rd1+176], {%f513, %f513, %f513, %f513};
	st.local.v4.f32 	[%rd1+192], {%f513, %f513, %f513, %f513};
	st.local.v4.f32 	[%rd1+208], {%f513, %f513, %f513, %f513};
	st.local.v4.f32 	[%rd1+224], {%f513, %f513, %f513, %f513};
	st.local.v4.f32 	[%rd1+240], {%f513, %f513, %f513, %f513};
	st.local.v4.f32 	[%rd1+256], {%f513, %f513, %f513, %f513};
	st.local.v4.f32 	[%rd1+272], {%f513, %f513, %f513, %f513};
	st.local.v4.f32 	[%rd1+288], {%f513, %f513, %f513, %f513};
	st.local.v4.f32 	[%rd1+304], {%f513, %f513, %f513, %f513};
	st.local.v4.f32 	[%rd1+320], {%f513, %f513, %f513, %f513};
	st.local.v4.f32 	[%rd1+336], {%f513, %f513, %f513, %f513};
	st.local.v4.f32 	[%rd1+352], {%f513, %f513, %f513, %f513};
	st.local.v4.f32 	[%rd1+368], {%f513, %f513, %f513, %f513};
	st.local.v4.f32 	[%rd1+384], {%f513, %f513, %f513, %f513};
	st.local.v4.f32 	[%rd1+400], {%f513, %f513, %f513, %f513};
	st.local.v4.f32 	[%rd1+416], {%f513, %f513, %f513, %f513};
	st.local.v4.f32 	[%rd1+432], {%f513, %f513, %f513, %f513};
	st.local.v4.f32 	[%rd1+448], {%f513, %f513, %f513, %f513};
	st.local.v4.f32 	[%rd1+464], {%f513, %f513, %f513, %f513};
	st.local.v4.f32 	[%rd1+480], {%f513, %f513, %f513, %f513};
	st.local.v4.f32 	[%rd1+496], {%f513, %f513, %f513, %f513};
	st.local.v4.f32 	[%rd1+512], {%f513, %f513, %f513, %f513};
	st.local.v4.f32 	[%rd1+528], {%f513, %f513, %f513, %f513};
	st.local.v4.f32 	[%rd1+544], {%f513, %f513, %f513, %f513};
	st.local.v4.f32 	[%rd1+560], {%f513, %f513, %f513, %f513};
	st.local.v4.f32 	[%rd1+576], {%f513, %f513, %f513, %f513};
	st.local.v4.f32 	[%rd1+592], {%f513, %f513, %f513, %f513};
	st.local.v4.f32 	[%rd1+608], {%f513, %f513, %f513, %f513};
	st.local.v4.f32 	[%rd1+624], {%f513, %f513, %f513, %f513};
	st.local.v4.f32 	[%rd1+640], {%f513, %f513, %f513, %f513};
	st.local.v4.f32 	[%rd1+656], {%f513, %f513, %f513, %f513};
	st.local.v4.f32 	[%rd1+672], {%f513, %f513, %f513, %f513};
	st.local.v4.f32 	[%rd1+688], {%f513, %f513, %f513, %f513};
	st.local.v4.f32 	[%rd1+704], {%f513, %f513, %f513, %f513};
	st.local.v4.f32 	[%rd1+720], {%f513, %f513, %f513, %f513};
	st.local.v4.f32 	[%rd1+736], {%f513, %f513, %f513, %f513};
	st.local.v4.f32 	[%rd1+752], {%f513, %f513, %f513, %f513};
	st.local.v4.f32 	[%rd1+768], {%f513, %f513, %f513, %f513};
	st.local.v4.f32 	[%rd1+784], {%f513, %f513, %f513, %f513};
	st.local.v4.f32 	[%rd1+800], {%f513, %f513, %f513, %f513};
	st.local.v4.f32 	[%rd1+816], {%f513, %f513, %f513, %f513};
	st.local.v4.f32 	[%rd1+832], {%f513, %f513, %f513, %f513};
	st.local.v4.f32 	[%rd1+848], {%f513, %f513, %f513, %f513};
	st.local.v4.f32 	[%rd1+864], {%f513, %f513, %f513, %f513};
	st.local.v4.f32 	[%rd1+880], {%f513, %f513, %f513, %f513};
	st.local.v4.f32 	[%rd1+896], {%f513, %f513, %f513, %f513};
	st.local.v4.f32 	[%rd1+912], {%f513, %f513, %f513, %f513};
	st.local.v4.f32 	[%rd1+928], {%f513, %f513, %f513, %f513};
	st.local.v4.f32 	[%rd1+944], {%f513, %f513, %f513, %f513};
	st.local.v4.f32 	[%rd1+960], {%f513, %f513, %f513, %f513};
	st.local.v4.f32 	[%rd1+976], {%f513, %f513, %f513, %f513};
	st.local.v4.f32 	[%rd1+992], {%f513, %f513, %f513, %f513};
	st.local.v4.f32 	[%rd1+1008], {%f513, %f513, %f513, %f513};
	setp.lt.s32 	%p1, %r43, 1;
	@%p1 bra 	$L__BB0_3;
	shl.b32 	%r45, %r3, 8;
	shl.b32 	%r46, %r4, 8;
	add.s32 	%r107, %r2, %r46;
	add.s32 	%r106, %r1, %r45;
	neg.s32 	%r105, %r43;
	mov.f32 	%f563, 0f00000000;
	mov.f32 	%f564, %f563;
	mov.f32 	%f565, %f563;
	mov.f32 	%f566, %f563;
	mov.f32 	%f567, %f563;
	mov.f32 	%f568, %f563;
	mov.f32 	%f569, %f563;
	mov.f32 	%f570, %f563;
	mov.f32 	%f571, %f563;
	mov.f32 	%f572, %f563;
	mov.f32 	%f573, %f563;
	mov.f32 	%f574, %f563;
	mov.f32 	%f575, %f563;
	mov.f32 	%f576, %f563;
	mov.f32 	%f577, %f563;
	mov.f32 	%f578, %f563;
	mov.f32 	%f579, %f563;
	mov.f32 	%f580, %f563;
	mov.f32 	%f581, %f563;
	mov.f32 	%f582, %f563;
	mov.f32 	%f583, %f563;
	mov.f32 	%f584, %f563;
	mov.f32 	%f585, %f563;
	mov.f32 	%f586, %f563;
	mov.f32 	%f587, %f563;
	mov.f32 	%f588, %f563;
	mov.f32 	%f589, %f563;
	mov.f32 	%f590, %f563;
	mov.f32 	%f591, %f563;
	mov.f32 	%f592, %f563;
	mov.f32 	%f593, %f563;
	mov.f32 	%f594, %f563;
	mov.f32 	%f595, %f563;
	mov.f32 	%f596, %f563;
	mov.f32 	%f597, %f563;
	mov.f32 	%f598, %f563;
	mov.f32 	%f599, %f563;
	mov.f32 	%f600, %f563;
	mov.f32 	%f601, %f563;
	mov.f32 	%f602, %f563;
	mov.f32 	%f603, %f563;
	mov.f32 	%f604, %f563;
	mov.f32 	%f605, %f563;
	mov.f32 	%f606, %f563;
	mov.f32 	%f607, %f563;
	mov.f32 	%f608, %f563;
	mov.f32 	%f609, %f563;
	mov.f32 	%f610, %f563;
	mov.f32 	%f611, %f563;
	mov.f32 	%f612, %f563;
	mov.f32 	%f613, %f563;
	mov.f32 	%f614, %f563;
	mov.f32 	%f615, %f563;
	mov.f32 	%f616, %f563;
	mov.f32 	%f617, %f563;
	mov.f32 	%f618, %f563;
	mov.f32 	%f619, %f563;
	mov.f32 	%f620, %f563;
	mov.f32 	%f621, %f563;
	mov.f32 	%f622, %f563;
	mov.f32 	%f623, %f563;
	mov.f32 	%f624, %f563;
	mov.f32 	%f625, %f563;
	mov.f32 	%f626, %f563;
	mov.f32 	%f627, %f563;
	mov.f32 	%f628, %f563;
	mov.f32 	%f629, %f563;
	mov.f32 	%f630, %f563;
	mov.f32 	%f631, %f563;
	mov.f32 	%f632, %f563;
	mov.f32 	%f633, %f563;
	mov.f32 	%f634, %f563;
	mov.f32 	%f635, %f563;
	mov.f32 	%f636, %f563;
	mov.f32 	%f637, %f563;
	mov.f32 	%f638, %f563;
	mov.f32 	%f639, %f563;
	mov.f32 	%f640, %f563;
	mov.f32 	%f641, %f563;
	mov.f32 	%f642, %f563;
	mov.f32 	%f643, %f563;
	mov.f32 	%f644, %f563;
	mov.f32 	%f645, %f563;
	mov.f32 	%f646, %f563;
	mov.f32 	%f647, %f563;
	mov.f32 	%f648, %f563;
	mov.f32 	%f649, %f563;
	mov.f32 	%f650, %f563;
	mov.f32 	%f651, %f563;
	mov.f32 	%f652, %f563;
	mov.f32 	%f653, %f563;
	mov.f32 	%f654, %f563;
	mov.f32 	%f655, %f563;
	mov.f32 	%f656, %f563;
	mov.f32 	%f657, %f563;
	mov.f32 	%f658, %f563;
	mov.f32 	%f659, %f563;
	mov.f32 	%f660, %f563;
	mov.f32 	%f661, %f563;
	mov.f32 	%f662, %f563;
	mov.f32 	%f663, %f563;
	mov.f32 	%f664, %f563;
	mov.f32 	%f665, %f563;
	mov.f32 	%f666, %f563;
	mov.f32 	%f667, %f563;
	mov.f32 	%f668, %f563;
	mov.f32 	%f669, %f563;
	mov.f32 	%f670, %f563;
	mov.f32 	%f671, %f563;
	mov.f32 	%f672, %f563;
	mov.f32 	%f673, %f563;
	mov.f32 	%f674, %f563;
	mov.f32 	%f675, %f563;
	mov.f32 	%f676, %f563;
	mov.f32 	%f677, %f563;
	mov.f32 	%f678, %f563;
	mov.f32 	%f679, %f563;
	mov.f32 	%f680, %f563;
	mov.f32 	%f681, %f563;
	mov.f32 	%f682, %f563;
	mov.f32 	%f683, %f563;
	mov.f32 	%f684, %f563;
	mov.f32 	%f685, %f563;
	mov.f32 	%f686, %f563;
	mov.f32 	%f687, %f563;
	mov.f32 	%f688, %f563;
	mov.f32 	%f689, %f563;
	mov.f32 	%f690, %f563;
	mov.f32 	%f691, %f563;
	mov.f32 	%f692, %f563;
	mov.f32 	%f693, %f563;
	mov.f32 	%f694, %f563;
	mov.f32 	%f695, %f563;
	mov.f32 	%f696, %f563;
	mov.f32 	%f697, %f563;
	mov.f32 	%f698, %f563;
	mov.f32 	%f699, %f563;
	mov.f32 	%f700, %f563;
	mov.f32 	%f701, %f563;
	mov.f32 	%f702, %f563;
	mov.f32 	%f703, %f563;
	mov.f32 	%f704, %f563;
	mov.f32 	%f705, %f563;
	mov.f32 	%f706, %f563;
	mov.f32 	%f707, %f563;
	mov.f32 	%f708, %f563;
	mov.f32 	%f709, %f563;
	mov.f32 	%f710, %f563;
	mov.f32 	%f711, %f563;
	mov.f32 	%f712, %f563;
	mov.f32 	%f713, %f563;
	mov.f32 	%f714, %f563;
	mov.f32 	%f715, %f563;
	mov.f32 	%f716, %f563;
	mov.f32 	%f717, %f563;
	mov.f32 	%f718, %f563;
	mov.f32 	%f719, %f563;
	mov.f32 	%f720, %f563;
	mov.f32 	%f721, %f563;
	mov.f32 	%f722, %f563;
	mov.f32 	%f723, %f563;
	mov.f32 	%f724, %f563;
	mov.f32 	%f725, %f563;
	mov.f32 	%f726, %f563;
	mov.f32 	%f727, %f563;
	mov.f32 	%f728, %f563;
	mov.f32 	%f729, %f563;
	mov.f32 	%f730, %f563;
	mov.f32 	%f731, %f563;
	mov.f32 	%f732, %f563;
	mov.f32 	%f733, %f563;
	mov.f32 	%f734, %f563;
	mov.f32 	%f735, %f563;
	mov.f32 	%f736, %f563;
	mov.f32 	%f737, %f563;
	mov.f32 	%f738, %f563;
	mov.f32 	%f739, %f563;
	mov.f32 	%f740, %f563;
	mov.f32 	%f741, %f563;
	mov.f32 	%f742, %f563;
	mov.f32 	%f743, %f563;
	mov.f32 	%f744, %f563;
	mov.f32 	%f745, %f563;
	mov.f32 	%f746, %f563;
	mov.f32 	%f747, %f563;
	mov.f32 	%f748, %f563;
	mov.f32 	%f749, %f563;
	mov.f32 	%f750, %f563;
	mov.f32 	%f751, %f563;
	mov.f32 	%f752, %f563;
	mov.f32 	%f753, %f563;
	mov.f32 	%f754, %f563;
	mov.f32 	%f755, %f563;
	mov.f32 	%f756, %f563;
	mov.f32 	%f757, %f563;
	mov.f32 	%f758, %f563;
	mov.f32 	%f759, %f563;
	mov.f32 	%f760, %f563;
	mov.f32 	%f761, %f563;
	mov.f32 	%f762, %f563;
	mov.f32 	%f763, %f563;
	mov.f32 	%f764, %f563;
	mov.f32 	%f765, %f563;
	mov.f32 	%f766, %f563;
	mov.f32 	%f767, %f563;
	mov.f32 	%f768, %f563;
	mov.f32 	%f769, %f563;
	mov.f32 	%f770, %f563;
	mov.f32 	%f771, %f563;
	mov.f32 	%f772, %f563;
	mov.f32 	%f773, %f563;
	mov.f32 	%f774, %f563;
	mov.f32 	%f775, %f563;
	mov.f32 	%f776, %f563;
	mov.f32 	%f777, %f563;
	mov.f32 	%f778, %f563;
	mov.f32 	%f779, %f563;
	mov.f32 	%f780, %f563;
	mov.f32 	%f781, %f563;
	mov.f32 	%f782, %f563;
	mov.f32 	%f783, %f563;
	mov.f32 	%f784, %f563;
	mov.f32 	%f785, %f563;
	mov.f32 	%f786, %f563;
	mov.f32 	%f787, %f563;
	mov.f32 	%f788, %f563;
	mov.f32 	%f789, %f563;
	mov.f32 	%f790, %f563;
	mov.f32 	%f791, %f563;
	mov.f32 	%f792, %f563;
	mov.f32 	%f793, %f563;
	mov.f32 	%f794, %f563;
	mov.f32 	%f795, %f563;
	mov.f32 	%f796, %f563;
	mov.f32 	%f797, %f563;
	mov.f32 	%f798, %f563;
	mov.f32 	%f799, %f563;
	mov.f32 	%f800, %f563;
	mov.f32 	%f801, %f563;
	mov.f32 	%f802, %f563;
	mov.f32 	%f803, %f563;
	mov.f32 	%f804, %f563;
	mov.f32 	%f805, %f563;
	mov.f32 	%f806, %f563;
	mov.f32 	%f807, %f563;
	mov.f32 	%f808, %f563;
	mov.f32 	%f809, %f563;
	mov.f32 	%f810, %f563;
	mov.f32 	%f811, %f563;
	mov.f32 	%f812, %f563;
	mov.f32 	%f813, %f563;
	mov.f32 	%f814, %f563;
	mov.f32 	%f815, %f563;
	mov.f32 	%f816, %f563;
	mov.f32 	%f817, %f563;
	mov.f32 	%f818, %f563;
$L__BB0_2:
	ld.param.u32 	%r104, [_Z13correlate_gpuiiPKfPfi_param_4];
	ld.param.u64 	%rd21, [_Z13correlate_gpuiiPKfPfi_param_2];
	cvta.to.global.u64 	%rd10, %rd21;
	mul.wide.s32 	%rd11, %r106, 4;
	add.s64 	%rd12, %rd10, %rd11;
	ld.global.f32 	%f515, [%rd12];
	ld.global.f32 	%f516, [%rd12+64];
	ld.global.f32 	%f517, [%rd12+128];
	ld.global.f32 	%f518, [%rd12+192];
	ld.global.f32 	%f519, [%rd12+256];
	ld.global.f32 	%f520, [%rd12+320];
	ld.global.f32 	%f521, [%rd12+384];
	ld.global.f32 	%f522, [%rd12+448];
	ld.global.f32 	%f523, [%rd12+512];
	ld.global.f32 	%f524, [%rd12+576];
	ld.global.f32 	%f525, [%rd12+640];
	ld.global.f32 	%f526, [%rd12+704];
	ld.global.f32 	%f527, [%rd12+768];
	ld.global.f32 	%f528, [%rd12+832];
	ld.global.f32 	%f529, [%rd12+896];
	ld.global.f32 	%f530, [%rd12+960];
	mul.wide.s32 	%rd13, %r107, 4;
	add.s64 	%rd14, %rd10, %rd13;
	ld.global.f32 	%f531, [%rd14];
	ld.global.f32 	%f532, [%rd14+64];
	ld.global.f32 	%f533, [%rd14+128];
	ld.global.f32 	%f534, [%rd14+192];
	ld.global.f32 	%f535, [%rd14+256];
	ld.global.f32 	%f536, [%rd14+320];
	ld.global.f32 	%f537, [%rd14+384];
	ld.global.f32 	%f538, [%rd14+448];
	ld.global.f32 	%f539, [%rd14+512];
	ld.global.f32 	%f540, [%rd14+576];
	ld.global.f32 	%f541, [%rd14+640];
	ld.global.f32 	%f542, [%rd14+704];
	ld.global.f32 	%f543, [%rd14+768];
	ld.global.f32 	%f544, [%rd14+832];
	ld.global.f32 	%f545, [%rd14+896];
	ld.global.f32 	%f546, [%rd14+960];
	fma.rn.f32 	%f818, %f515, %f531, %f818;
	fma.rn.f32 	%f817, %f515, %f532, %f817;
	fma.rn.f32 	%f816, %f515, %f533, %f816;
	fma.rn.f32 	%f815, %f515, %f534, %f815;
	st.local.v4.f32 	[%rd1], {%f818, %f817, %f816, %f815};
	fma.rn.f32 	%f814, %f515, %f535, %f814;
	fma.rn.f32 	%f813, %f515, %f536, %f813;
	fma.rn.f32 	%f812, %f515, %f537, %f812;
	fma.rn.f32 	%f811, %f515, %f538, %f811;
	st.local.v4.f32 	[%rd1+16], {%f814, %f813, %f812, %f811};
	fma.rn.f32 	%f810, %f515, %f539, %f810;
	fma.rn.f32 	%f809, %f515, %f540, %f809;
	fma.rn.f32 	%f808, %f515, %f541, %f808;
	fma.rn.f32 	%f807, %f515, %f542, %f807;
	st.local.v4.f32 	[%rd1+32], {%f810, %f809, %f808, %f807};
	fma.rn.f32 	%f806, %f515, %f543, %f806;
	fma.rn.f32 	%f805, %f515, %f544, %f805;
	fma.rn.f32 	%f804, %f515, %f545, %f804;
	fma.rn.f32 	%f803, %f515, %f546, %f803;
	st.local.v4.f32 	[%rd1+48], {%f806, %f805, %f804, %f803};
	fma.rn.f32 	%f802, %f516, %f531, %f802;
	fma.rn.f32 	%f801, %f516, %f532, %f801;
	fma.rn.f32 	%f800, %f516, %f533, %f800;
	fma.rn.f32 	%f799, %f516, %f534, %f799;
	st.local.v4.f32 	[%rd1+64], {%f802, %f801, %f800, %f799};
	fma.rn.f32 	%f798, %f516, %f535, %f798;
	fma.rn.f32 	%f797, %f516, %f536, %f797;
	fma.rn.f32 	%f796, %f516, %f537, %f796;
	fma.rn.f32 	%f795, %f516, %f538, %f795;
	st.local.v4.f32 	[%rd1+80], {%f798, %f797, %f796, %f795};
	fma.rn.f32 	%f794, %f516, %f539, %f794;
	fma.rn.f32 	%f793, %f516, %f540, %f793;
	fma.rn.f32 	%f792, %f516, %f541, %f792;
	fma.rn.f32 	%f791, %f516, %f542, %f791;
	st.local.v4.f32 	[%rd1+96], {%f794, %f793, %f792, %f791};
	fma.rn.f32 	%f790, %f516, %f543, %f790;
	fma.rn.f32 	%f789, %f516, %f544, %f789;
	fma.rn.f32 	%f788, %f516, %f545, %f788;
	fma.rn.f32 	%f787, %f516, %f546, %f787;
	st.local.v4.f32 	[%rd1+112], {%f790, %f789, %f788, %f787};
	fma.rn.f32 	%f786, %f517, %f531, %f786;
	fma.rn.f32 	%f785, %f517, %f532, %f785;
	fma.rn.f32 	%f784, %f517, %f533, %f784;
	fma.rn.f32 	%f783, %f517, %f534, %f783;
	st.local.v4.f32 	[%rd1+128], {%f786, %f785, %f784, %f783};
	fma.rn.f32 	%f782, %f517, %f535, %f782;
	fma.rn.f32 	%f781, %f517, %f536, %f781;
	fma.rn.f32 	%f780, %f517, %f537, %f780;
	fma.rn.f32 	%f779, %f517, %f538, %f779;
	st.local.v4.f32 	[%rd1+144], {%f782, %f781, %f780, %f779};
	fma.rn.f32 	%f778, %f517, %f539, %f778;
	fma.rn.f32 	%f777, %f517, %f540, %f777;
	fma.rn.f32 	%f776, %f517, %f541, %f776;
	fma.rn.f32 	%f775, %f517, %f542, %f775;
	st.local.v4.f32 	[%rd1+160], {%f778, %f777, %f776, %f775};
	fma.rn.f32 	%f774, %f517, %f543, %f774;
	fma.rn.f32 	%f773, %f517, %f544, %f773;
	fma.rn.f32 	%f772, %f517, %f545, %f772;
	fma.rn.f32 	%f771, %f517, %f546, %f771;
	st.local.v4.f32 	[%rd1+176], {%f774, %f773, %f772, %f771};
	fma.rn.f32 	%f770, %f518, %f531, %f770;
	fma.rn.f32 	%f769, %f518, %f532, %f769;
	fma.rn.f32 	%f768, %f518, %f533, %f768;
	fma.rn.f32 	%f767, %f518, %f534, %f767;
	st.local.v4.f32 	[%rd1+192], {%f770, %f769, %f768, %f767};
	fma.rn.f32 	%f766, %f518, %f535, %f766;
	fma.rn.f32 	%f765, %f518, %f536, %f765;
	fma.rn.f32 	%f764, %f518, %f537, %f764;
	fma.rn.f32 	%f763, %f518, %f538, %f763;
	st.local.v4.f32 	[%rd1+208], {%f766, %f765, %f764, %f763};
	fma.rn.f32 	%f762, %f518, %f539, %f762;
	fma.rn.f32 	%f761, %f518, %f540, %f761;
	fma.rn.f32 	%f760, %f518, %f541, %f760;
	fma.rn.f32 	%f759, %f518, %f542, %f759;
	st.local.v4.f32 	[%rd1+224], {%f762, %f761, %f760, %f759};
	fma.rn.f32 	%f758, %f518, %f543, %f758;
	fma.rn.f32 	%f757, %f518, %f544, %f757;
	fma.rn.f32 	%f756, %f518, %f545, %f756;
	fma.rn.f32 	%f755, %f518, %f546, %f755;
	st.local.v4.f32 	[%rd1+240], {%f758, %f757, %f756, %f755};
	fma.rn.f32 	%f754, %f519, %f531, %f754;
	fma.rn.f32 	%f753, %f519, %f532, %f753;
	fma.rn.f32 	%f752, %f519, %f533, %f752;
	fma.rn.f32 	%f751, %f519, %f534, %f751;
	st.local.v4.f32 	[%rd1+256], {%f754, %f753, %f752, %f751};
	fma.rn.f32 	%f750, %f519, %f535, %f750;
	fma.rn.f32 	%f749, %f519, %f536, %f749;
	fma.rn.f32 	%f748, %f519, %f537, %f748;
	fma.rn.f32 	%f747, %f519, %f538, %f747;
	st.local.v4.f32 	[%rd1+272], {%f750, %f749, %f748, %f747};
	fma.rn.f32 	%f746, %f519, %f539, %f746;
	fma.rn.f32 	%f745, %f519, %f540, %f745;
	fma.rn.f32 	%f744, %f519, %f541, %f744;
	fma.rn.f32 	%f743, %f519, %f542, %f743;
	st.local.v4.f32 	[%rd1+288], {%f746, %f745, %f744, %f743};
	fma.rn.f32 	%f742, %f519, %f543, %f742;
	fma.rn.f32 	%f741, %f519, %f544, %f741;
	fma.rn.f32 	%f740, %f519, %f545, %f740;
	fma.rn.f32 	%f739, %f519, %f546, %f739;
	st.local.v4.f32 	[%rd1+304], {%f742, %f741, %f740, %f739};
	fma.rn.f32 	%f738, %f520, %f531, %f738;
	fma.rn.f32 	%f737, %f520, %f532, %f737;
	fma.rn.f32 	%f736, %f520, %f533, %f736;
	fma.rn.f32 	%f735, %f520, %f534, %f735;
	st.local.v4.f32 	[%rd1+320], {%f738, %f737, %f736, %f735};
	fma.rn.f32 	%f734, %f520, %f535, %f734;
	fma.rn.f32 	%f733, %f520, %f536, %f733;
	fma.rn.f32 	%f732, %f520, %f537, %f732;
	fma.rn.f32 	%f731, %f520, %f538, %f731;
	st.local.v4.f32 	[%rd1+336], {%f734, %f733, %f732, %f731};
	fma.rn.f32 	%f730, %f520, %f539, %f730;
	fma.rn.f32 	%f729, %f520, %f540, %f729;
	fma.rn.f32 	%f728, %f520, %f541, %f728;
	fma.rn.f32 	%f727, %f520, %f542, %f727;
	st.local.v4.f32 	[%rd1+352], {%f730, %f729, %f728, %f727};
	fma.rn.f32 	%f726, %f520, %f543, %f726;
	fma.rn.f32 	%f725, %f520, %f544, %f725;
	fma.rn.f32 	%f724, %f520, %f545, %f724;
	fma.rn.f32 	%f723, %f520, %f546, %f723;
	st.local.v4.f32 	[%rd1+368], {%f726, %f725, %f724, %f723};
	fma.rn.f32 	%f722, %f521, %f531, %f722;
	fma.rn.f32 	%f721, %f521, %f532, %f721;
	fma.rn.f32 	%f720, %f521, %f533, %f720;
	fma.rn.f32 	%f719, %f521, %f534, %f719;
	st.local.v4.f32 	[%rd1+384], {%f722, %f721, %f720, %f719};
	fma.rn.f32 	%f718, %f521, %f535, %f718;
	fma.rn.f32 	%f717, %f521, %f536, %f717;
	fma.rn.f32 	%f716, %f521, %f537, %f716;
	fma.rn.f32 	%f715, %f521, %f538, %f715;
	st.local.v4.f32 	[%rd1+400], {%f718, %f717, %f716, %f715};
	fma.rn.f32 	%f714, %f521, %f539, %f714;
	fma.rn.f32 	%f713, %f521, %f540, %f713;
	fma.rn.f32 	%f712, %f521, %f541, %f712;
	fma.rn.f32 	%f711, %f521, %f542, %f711;
	st.local.v4.f32 	[%rd1+416], {%f714, %f713, %f712, %f711};
	fma.rn.f32 	%f710, %f521, %f543, %f710;
	fma.rn.f32 	%f709, %f521, %f544, %f709;
	fma.rn.f32 	%f708, %f521, %f545, %f708;
	fma.rn.f32 	%f707, %f521, %f546, %f707;
	st.local.v4.f32 	[%rd1+432], {%f710, %f709, %f708, %f707};
	fma.rn.f32 	%f706, %f522, %f531, %f706;
	fma.rn.f32 	%f705, %f522, %f532, %f705;
	fma.rn.f32 	%f704, %f522, %f533, %f704;
	fma.rn.f32 	%f703, %f522, %f534, %f703;
	st.local.v4.f32 	[%rd1+448], {%f706, %f705, %f704, %f703};
	fma.rn.f32 	%f702, %f522, %f535, %f702;
	fma.rn.f32 	%f701, %f522, %f536, %f701;
	fma.rn.f32 	%f700, %f522, %f537, %f700;
	fma.rn.f32 	%f699, %f522, %f538, %f699;
	st.local.v4.f32 	[%rd1+464], {%f702, %f701, %f700, %f699};
	fma.rn.f32 	%f698, %f522, %f539, %f698;
	fma.rn.f32 	%f697, %f522, %f540, %f697;
	fma.rn.f32 	%f696, %f522, %f541, %f696;
	fma.rn.f32 	%f695, %f522, %f542, %f695;
	st.local.v4.f32 	[%rd1+480], {%f698, %f697, %f696, %f695};
	fma.rn.f32 	%f694, %f522, %f543, %f694;
	fma.rn.f32 	%f693, %f522, %f544, %f693;
	fma.rn.f32 	%f692, %f522, %f545, %f692;
	fma.rn.f32 	%f691, %f522, %f546, %f691;
	st.local.v4.f32 	[%rd1+496], {%f694, %f693, %f692, %f691};
	fma.rn.f32 	%f690, %f523, %f531, %f690;
	fma.rn.f32 	%f689, %f523, %f532, %f689;
	fma.rn.f32 	%f688, %f523, %f533, %f688;
	fma.rn.f32 	%f687, %f523, %f534, %f687;
	st.local.v4.f32 	[%rd1+512], {%f690, %f689, %f688, %f687};
	fma.rn.f32 	%f686, %f523, %f535, %f686;
	fma.rn.f32 	%f685, %f523, %f536, %f685;
	fma.rn.f32 	%f684, %f523, %f537, %f684;
	fma.rn.f32 	%f683, %f523, %f538, %f683;
	st.local.v4.f32 	[%rd1+528], {%f686, %f685, %f684, %f683};
	fma.rn.f32 	%f682, %f523, %f539, %f682;
	fma.rn.f32 	%f681, %f523, %f540, %f681;
	fma.rn.f32 	%f680, %f523, %f541, %f680;
	fma.rn.f32 	%f679, %f523, %f542, %f679;
	st.local.v4.f32 	[%rd1+544], {%f682, %f681, %f680, %f679};
	fma.rn.f32 	%f678, %f523, %f543, %f678;
	fma.rn.f32 	%f677, %f523, %f544, %f677;
	fma.rn.f32 	%f676, %f523, %f545, %f676;
	fma.rn.f32 	%f675, %f523, %f546, %f675;
	st.local.v4.f32 	[%rd1+560], {%f678, %f677, %f676, %f675};
	fma.rn.f32 	%f674, %f524, %f531, %f674;
	fma.rn.f32 	%f673, %f524, %f532, %f673;
	fma.rn.f32 	%f672, %f524, %f533, %f672;
	fma.rn.f32 	%f671, %f524, %f534, %f671;
	st.local.v4.f32 	[%rd1+576], {%f674, %f673, %f672, %f671};
	fma.rn.f32 	%f670, %f524, %f535, %f670;
	fma.rn.f32 	%f669, %f524, %f536, %f669;
	fma.rn.f32 	%f668, %f524, %f537, %f668;
	fma.rn.f32 	%f667, %f524, %f538, %f667;
	st.local.v4.f32 	[%rd1+592], {%f670, %f669, %f668, %f667};
	fma.rn.f32 	%f666, %f524, %f539, %f666;
	fma.rn.f32 	%f665, %f524, %f540, %f665;
	fma.rn.f32 	%f664, %f524, %f541, %f664;
	fma.rn.f32 	%f663, %f524, %f542, %f663;
	st.local.v4.f32 	[%rd1+608], {%f666, %f665, %f664, %f663};
	fma.rn.f32 	%f662, %f524, %f543, %f662;
	fma.rn.f32 	%f661, %f524, %f544, %f661;
	fma.rn.f32 	%f660, %f524, %f545, %f660;
	fma.rn.f32 	%f659, %f524, %f546, %f659;
	st.local.v4.f32 	[%rd1+624], {%f662, %f661, %f660, %f659};
	fma.rn.f32 	%f658, %f525, %f531, %f658;
	fma.rn.f32 	%f657, %f525, %f532, %f657;
	fma.rn.f32 	%f656, %f525, %f533, %f656;
	fma.rn.f32 	%f655, %f525, %f534, %f655;
	st.local.v4.f32 	[%rd1+640], {%f658, %f657, %f656, %f655};
	fma.rn.f32 	%f654, %f525, %f535, %f654;
	fma.rn.f32 	%f653, %f525, %f536, %f653;
	fma.rn.f32 	%f652, %f525, %f537, %f652;
	fma.rn.f32 	%f651, %f525, %f538, %f651;
	st.local.v4.f32 	[%rd1+656], {%f654, %f653, %f652, %f651};
	fma.rn.f32 	%f650, %f525, %f539, %f650;
	fma.rn.f32 	%f649, %f525, %f540, %f649;
	fma.rn.f32 	%f648, %f525, %f541, %f648;
	fma.rn.f32 	%f647, %f525, %f542, %f647;
	st.local.v4.f32 	[%rd1+672], {%f650, %f649, %f648, %f647};
	fma.rn.f32 	%f646, %f525, %f543, %f646;
	fma.rn.f32 	%f645, %f525, %f544, %f645;
	fma.rn.f32 	%f644, %f525, %f545, %f644;
	fma.rn.f32 	%f643, %f525, %f546, %f643;
	st.local.v4.f32 	[%rd1+688], {%f646, %f645, %f644, %f643};
	fma.rn.f32 	%f642, %f526, %f531, %f642;
	fma.rn.f32 	%f641, %f526, %f532, %f641;
	fma.rn.f32 	%f640, %f526, %f533, %f640;
	fma.rn.f32 	%f639, %f526, %f534, %f639;
	st.local.v4.f32 	[%rd1+704], {%f642, %f641, %f640, %f639};
	fma.rn.f32 	%f638, %f526, %f535, %f638;
	fma.rn.f32 	%f637, %f526, %f536, %f637;
	fma.rn.f32 	%f636, %f526, %f537, %f636;
	fma.rn.f32 	%f635, %f526, %f538, %f635;
	st.local.v4.f32 	[%rd1+720], {%f638, %f637, %f636, %f635};
	fma.rn.f32 	%f634, %f526, %f539, %f634;
	fma.rn.f32 	%f633, %f526, %f540, %f633;
	fma.rn.f32 	%f632, %f526, %f541, %f632;
	fma.rn.f32 	%f631, %f526, %f542, %f631;
	st.local.v4.f32 	[%rd1+736], {%f634, %f633, %f632, %f631};
	fma.rn.f32 	%f630, %f526, %f543, %f630;
	fma.rn.f32 	%f629, %f526, %f544, %f629;
	fma.rn.f32 	%f628, %f526, %f545, %f628;
	fma.rn.f32 	%f627, %f526, %f546, %f627;
	st.local.v4.f32 	[%rd1+752], {%f630, %f629, %f628, %f627};
	fma.rn.f32 	%f626, %f527, %f531, %f626;
	fma.rn.f32 	%f625, %f527, %f532, %f625;
	fma.rn.f32 	%f624, %f527, %f533, %f624;
	fma.rn.f32 	%f623, %f527, %f534, %f623;
	st.local.v4.f32 	[%rd1+768], {%f626, %f625, %f624, %f623};
	fma.rn.f32 	%f622, %f527, %f535, %f622;
	fma.rn.f32 	%f621, %f527, %f536, %f621;
	fma.rn.f32 	%f620, %f527, %f537, %f620;
	fma.rn.f32 	%f619, %f527, %f538, %f619;
	st.local.v4.f32 	[%rd1+784], {%f622, %f621, %f620, %f619};
	fma.rn.f32 	%f618, %f527, %f539, %f618;
	fma.rn.f32 	%f617, %f527, %f540, %f617;
	fma.rn.f32 	%f616, %f527, %f541, %f616;
	fma.rn.f32 	%f615, %f527, %f542, %f615;
	st.local.v4.f32 	[%rd1+800], {%f618, %f617, %f616, %f615};
	fma.rn.f32 	%f614, %f527, %f543, %f614;
	fma.rn.f32 	%f613, %f527, %f544, %f613;
	fma.rn.f32 	%f612, %f527, %f545, %f612;
	fma.rn.f32 	%f611, %f527, %f546, %f611;
	st.local.v4.f32 	[%rd1+816], {%f614, %f613, %f612, %f611};
	fma.rn.f32 	%f610, %f528, %f531, %f610;
	fma.rn.f32 	%f609, %f528, %f532, %f609;
	fma.rn.f32 	%f608, %f528, %f533, %f608;
	fma.rn.f32 	%f607, %f528, %f534, %f607;
	st.local.v4.f32 	[%rd1+832], {%f610, %f609, %f608, %f607};
	fma.rn.f32 	%f606, %f528, %f535, %f606;
	fma.rn.f32 	%f605, %f528, %f536, %f605;
	fma.rn.f32 	%f604, %f528, %f537, %f604;
	fma.rn.f32 	%f603, %f528, %f538, %f603;
	st.local.v4.f32 	[%rd1+848], {%f606, %f605, %f604, %f603};
	fma.rn.f32 	%f602, %f528, %f539, %f602;
	fma.rn.f32 	%f601, %f528, %f540, %f601;
	fma.rn.f32 	%f600, %f528, %f541, %f600;
	fma.rn.f32 	%f599, %f528, %f542, %f599;
	st.local.v4.f32 	[%rd1+864], {%f602, %f601, %f600, %f599};
	fma.rn.f32 	%f598, %f528, %f543, %f598;
	fma.rn.f32 	%f597, %f528, %f544, %f597;
	fma.rn.f32 	%f596, %f528, %f545, %f596;
	fma.rn.f32 	%f595, %f528, %f546, %f595;
	st.local.v4.f32 	[%rd1+880], {%f598, %f597, %f596, %f595};
	fma.rn.f32 	%f594, %f529, %f531, %f594;
	fma.rn.f32 	%f593, %f529, %f532, %f593;
	fma.rn.f32 	%f592, %f529, %f533, %f592;
	fma.rn.f32 	%f591, %f529, %f534, %f591;
	st.local.v4.f32 	[%rd1+896], {%f594, %f593, %f592, %f591};
	fma.rn.f32 	%f590, %f529, %f535, %f590;
	fma.rn.f32 	%f589, %f529, %f536, %f589;
	fma.rn.f32 	%f588, %f529, %f537, %f588;
	fma.rn.f32 	%f587, %f529, %f538, %f587;
	st.local.v4.f32 	[%rd1+912], {%f590, %f589, %f588, %f587};
	fma.rn.f32 	%f586, %f529, %f539, %f586;
	fma.rn.f32 	%f585, %f529, %f540, %f585;
	fma.rn.f32 	%f584, %f529, %f541, %f584;
	fma.rn.f32 	%f583, %f529, %f542, %f583;
	st.local.v4.f32 	[%rd1+928], {%f586, %f585, %f584, %f583};
	fma.rn.f32 	%f582, %f529, %f543, %f582;
	fma.rn.f32 	%f581, %f529, %f544, %f581;
	fma.rn.f32 	%f580, %f529, %f545, %f580;
	fma.rn.f32 	%f579, %f529, %f546, %f579;
	st.local.v4.f32 	[%rd1+944], {%f582, %f581, %f580, %f579};
	fma.rn.f32 	%f578, %f530, %f531, %f578;
	fma.rn.f32 	%f577, %f530, %f532, %f577;
	fma.rn.f32 	%f576, %f530, %f533, %f576;
	fma.rn.f32 	%f575, %f530, %f534, %f575;
	st.local.v4.f32 	[%rd1+960], {%f578, %f577, %f576, %f575};
	fma.rn.f32 	%f574, %f530, %f535, %f574;
	fma.rn.f32 	%f573, %f530, %f536, %f573;
	fma.rn.f32 	%f572, %f530, %f537, %f572;
	fma.rn.f32 	%f571, %f530, %f538, %f571;
	st.local.v4.f32 	[%rd1+976], {%f574, %f573, %f572, %f571};
	fma.rn.f32 	%f570, %f530, %f539, %f570;
	fma.rn.f32 	%f569, %f530, %f540, %f569;
	fma.rn.f32 	%f568, %f530, %f541, %f568;
	fma.rn.f32 	%f567, %f530, %f542, %f567;
	st.local.v4.f32 	[%rd1+992], {%f570, %f569, %f568, %f567};
	fma.rn.f32 	%f566, %f530, %f543, %f566;
	fma.rn.f32 	%f565, %f530, %f544, %f565;
	fma.rn.f32 	%f564, %f530, %f545, %f564;
	fma.rn.f32 	%f563, %f530, %f546, %f563;
	st.local.v4.f32 	[%rd1+1008], {%f566, %f565, %f564, %f563};
	add.s32 	%r107, %r107, %r104;
	add.s32 	%r106, %r106, %r104;
	add.s32 	%r105, %r105, 1;
	setp.ne.s32 	%p2, %r105, 0;
	@%p2 bra 	$L__BB0_2;
$L__BB0_3:
	ld.param.u32 	%r87, [_Z13correlate_gpuiiPKfPfi_param_0];
	mov.u32 	%r48, %ctaid.x;
	shl.b32 	%r49, %r48, 8;
	mov.u32 	%r50, %tid.x;
	add.s32 	%r110, %r49, %r50;
	mov.u32 	%r51, %ctaid.y;
	shl.b32 	%r52, %r51, 8;
	mov.u32 	%r53, %tid.y;
	add.s32 	%r15, %r52, %r53;
	add.s32 	%r16, %r15, 16;
	add.s32 	%r17, %r15, 32;
	add.s32 	%r18, %r15, 48;
	add.s32 	%r19, %r15, 64;
	add.s32 	%r20, %r15, 80;
	add.s32 	%r21, %r15, 96;
	add.s32 	%r22, %r15, 112;
	add.s32 	%r23, %r15, 128;
	add.s32 	%r24, %r15, 144;
	add.s32 	%r25, %r15, 160;
	add.s32 	%r26, %r15, 176;
	add.s32 	%r27, %r15, 192;
	add.s32 	%r28, %r15, 208;
	add.s32 	%r29, %r15, 224;
	add.s32 	%r30, %r15, 240;
	mul.lo.s32 	%r109, %r87, %r110;
	shl.b32 	%r32, %r87, 4;
	add.s32 	%r54, %r53, %r109;
	add.s32 	%r108, %r54, %r52;
	mov.b32 	%r111, 0;
	cvt.u64.u32 	%rd18, %r15;
$L__BB0_4:
	ld.param.u64 	%rd22, [_Z13correlate_gpuiiPKfPfi_param_3];
	ld.param.u32 	%r88, [_Z13correlate_gpuiiPKfPfi_param_0];
	cvta.to.global.u64 	%rd4, %rd22;
	max.s32 	%r56, %r110, %r15;
	setp.ge.s32 	%p3, %r56, %r88;
	setp.gt.u32 	%p4, %r110, %r15;
	or.pred  	%p5, %p3, %p4;
	@%p5 bra 	$L__BB0_6;
	ld.local.f32 	%f547, [%rd23+-32];
	mul.wide.u32 	%rd15, %r108, 4;
	add.s64 	%rd16, %rd4, %rd15;
	st.global.f32 	[%rd16], %f547;
$L__BB0_6:
	ld.param.u32 	%r89, [_Z13correlate_gpuiiPKfPfi_param_0];
	max.s32 	%r58, %r110, %r16;
	setp.ge.s32 	%p6, %r58, %r89;
	setp.gt.u32 	%p7, %r110, %r16;
	cvt.u64.u32 	%rd17, %r109;
	add.s64 	%rd19, %rd18, %rd17;
	shl.b64 	%rd20, %rd19, 2;
	add.s64 	%rd5, %rd4, %rd20;
	or.pred  	%p8, %p6, %p7;
	@%p8 bra 	$L__BB0_8;
	ld.local.f32 	%f548, [%rd23+-28];
	st.global.f32 	[%rd5+64], %f548;
$L__BB0_8:
	ld.param.u32 	%r90, [_Z13correlate_gpuiiPKfPfi_param_0];
	max.s32 	%r60, %r110, %r17;
	setp.ge.s32 	%p9, %r60, %r90;
	setp.gt.u32 	%p10, %r110, %r17;
	or.pred  	%p11, %p9, %p10;
	@%p11 bra 	$L__BB0_10;
	ld.local.f32 	%f549, [%rd23+-24];
	st.global.f32 	[%rd5+128], %f549;
$L__BB0_10:
	ld.param.u32 	%r91, [_Z13correlate_gpuiiPKfPfi_param_0];
	max.s32 	%r62, %r110, %r18;
	setp.ge.s32 	%p12, %r62, %r91;
	setp.gt.u32 	%p13, %r110, %r18;
	or.pred  	%p14, %p12, %p13;
	@%p14 bra 	$L__BB0_12;
	ld.local.f32 	%f550, [%rd23+-20];
	st.global.f32 	[%rd5+192], %f550;
$L__BB0_12:
	ld.param.u32 	%r92, [_Z13correlate_gpuiiPKfPfi_param_0];
	max.s32 	%r64, %r110, %r19;
	setp.ge.s32 	%p15, %r64, %r92;
	setp.gt.u32 	%p16, %r110, %r19;
	or.pred  	%p17, %p15, %p16;
	@%p17 bra 	$L__BB0_14;
	ld.local.f32 	%f551, [%rd23+-16];
	st.global.f32 	[%rd5+256], %f551;
$L__BB0_14:
	ld.param.u32 	%r93, [_Z13correlate_gpuiiPKfPfi_param_0];
	max.s32 	%r66, %r110, %r20;
	setp.ge.s32 	%p18, %r66, %r93;
	setp.gt.u32 	%p19, %r110, %r20;
	or.pred  	%p20, %p18, %p19;
	@%p20 bra 	$L__BB0_16;
	ld.local.f32 	%f552, [%rd23+-12];
	st.global.f32 	[%rd5+320], %f552;
$L__BB0_16:
	ld.param.u32 	%r94, [_Z13correlate_gpuiiPKfPfi_param_0];
	max.s32 	%r68, %r110, %r21;
	setp.ge.s32 	%p21, %r68, %r94;
	setp.gt.u32 	%p22, %r110, %r21;
	or.pred  	%p23, %p21, %p22;
	@%p23 bra 	$L__BB0_18;
	ld.local.f32 	%f553, [%rd23+-8];
	st.global.f32 	[%rd5+384], %f553;
$L__BB0_18:
	ld.param.u32 	%r95, [_Z13correlate_gpuiiPKfPfi_param_0];
	max.s32 	%r70, %r110, %r22;
	setp.ge.s32 	%p24, %r70, %r95;
	setp.gt.u32 	%p25, %r110, %r22;
	or.pred  	%p26, %p24, %p25;
	@%p26 bra 	$L__BB0_20;
	ld.local.f32 	%f554, [%rd23+-4];
	st.global.f32 	[%rd5+448], %f554;
$L__BB0_20:
	ld.param.u32 	%r96, [_Z13correlate_gpuiiPKfPfi_param_0];
	max.s32 	%r72, %r110, %r23;
	setp.ge.s32 	%p27, %r72, %r96;
	setp.gt.u32 	%p28, %r110, %r23;
	or.pred  	%p29, %p27, %p28;
	@%p29 bra 	$L__BB0_22;
	ld.local.f32 	%f555, [%rd23];
	st.global.f32 	[%rd5+512], %f555;
$L__BB0_22:
	ld.param.u32 	%r97, [_Z13correlate_gpuiiPKfPfi_param_0];
	max.s32 	%r74, %r110, %r24;
	setp.ge.s32 	%p30, %r74, %r97;
	setp.gt.u32 	%p31, %r110, %r24;
	or.pred  	%p32, %p30, %p31;
	@%p32 bra 	$L__BB0_24;
	ld.local.f32 	%f556, [%rd23+4];
	st.global.f32 	[%rd5+576], %f556;
$L__BB0_24:
	ld.param.u32 	%r98, [_Z13correlate_gpuiiPKfPfi_param_0];
	max.s32 	%r76, %r110, %r25;
	setp.ge.s32 	%p33, %r76, %r98;
	setp.gt.u32 	%p34, %r110, %r25;
	or.pred  	%p35, %p33, %p34;
	@%p35 bra 	$L__BB0_26;
	ld.local.f32 	%f557, [%rd23+8];
	st.global.f32 	[%rd5+640], %f557;
$L__BB0_26:
	ld.param.u32 	%r99, [_Z13correlate_gpuiiPKfPfi_param_0];
	max.s32 	%r78, %r110, %r26;
	setp.ge.s32 	%p36, %r78, %r99;
	setp.gt.u32 	%p37, %r110, %r26;
	or.pred  	%p38, %p36, %p37;
	@%p38 bra 	$L__BB0_28;
	ld.local.f32 	%f558, [%rd23+12];
	st.global.f32 	[%rd5+704], %f558;
$L__BB0_28:
	ld.param.u32 	%r100, [_Z13correlate_gpuiiPKfPfi_param_0];
	max.s32 	%r80, %r110, %r27;
	setp.ge.s32 	%p39, %r80, %r100;
	setp.gt.u32 	%p40, %r110, %r27;
	or.pred  	%p41, %p39, %p40;
	@%p41 bra 	$L__BB0_30;
	ld.local.f32 	%f559, [%rd23+16];
	st.global.f32 	[%rd5+768], %f559;
$L__BB0_30:
	ld.param.u32 	%r101, [_Z13correlate_gpuiiPKfPfi_param_0];
	max.s32 	%r82, %r110, %r28;
	setp.ge.s32 	%p42, %r82, %r101;
	setp.gt.u32 	%p43, %r110, %r28;
	or.pred  	%p44, %p42, %p43;
	@%p44 bra 	$L__BB0_32;
	ld.local.f32 	%f560, [%rd23+20];
	st.global.f32 	[%rd5+832], %f560;
$L__BB0_32:
	ld.param.u32 	%r102, [_Z13correlate_gpuiiPKfPfi_param_0];
	max.s32 	%r84, %r110, %r29;
	setp.ge.s32 	%p45, %r84, %r102;
	setp.gt.u32 	%p46, %r110, %r29;
	or.pred  	%p47, %p45, %p46;
	@%p47 bra 	$L__BB0_34;
	ld.local.f32 	%f561, [%rd23+24];
	st.global.f32 	[%rd5+896], %f561;
$L__BB0_34:
	ld.param.u32 	%r103, [_Z13correlate_gpuiiPKfPfi_param_0];
	max.s32 	%r86, %r110, %r30;
	setp.ge.s32 	%p48, %r86, %r103;
	setp.gt.u32 	%p49, %r110, %r30;
	or.pred  	%p50, %p48, %p49;
	@%p50 bra 	$L__BB0_36;
	ld.local.f32 	%f562, [%rd23+28];
	st.global.f32 	[%rd5+960], %f562;
$L__BB0_36:
	add.s32 	%r111, %r111, 1;
	add.s32 	%r110, %r110, 16;
	add.s32 	%r109, %r109, %r32;
	add.s32 	%r108, %r108, %r32;
	add.s64 	%rd23, %rd23, 64;
	setp.ne.s32 	%p51, %r111, 16;
	@%p51 bra 	$L__BB0_4;
	ret;

}
	// .globl	_Z17padding_transposeiiPKfPfi
.visible .entry _Z17padding_transposeiiPKfPfi(
	.param .u32 _Z17padding_transposeiiPKfPfi_param_0,
	.param .u32 _Z17padding_transposeiiPKfPfi_param_1,
	.param .u64 .ptr .align 1 _Z17padding_transposeiiPKfPfi_param_2,
	.param .u64 .ptr .align 1 _Z17padding_transposeiiPKfPfi_param_3,
	.param .u32 _Z17padding_transposeiiPKfPfi_param_4
)
{
	.reg .pred 	%p<5>;
	.reg .b32 	%r<15>;
	.reg .b32 	%f<5>;
	.reg .b64 	%rd<9>;

	ld.param.u32 	%r8, [_Z17padding_transposeiiPKfPfi_param_0];
	ld.param.u32 	%r9, [_Z17padding_transposeiiPKfPfi_param_1];
	ld.param.u64 	%rd3, [_Z17padding_transposeiiPKfPfi_param_2];
	ld.param.u64 	%rd4, [_Z17padding_transposeiiPKfPfi_param_3];
	ld.param.u32 	%r10, [_Z17padding_transposeiiPKfPfi_param_4];
	mov.u32 	%r1, %ctaid.y;
	setp.lt.s32 	%p1, %r9, 1;
	@%p1 bra 	$L__BB1_6;
	mul.lo.s32 	%r2, %r8, %r1;
	mov.u32 	%r3, %ntid.x;
	mov.u32 	%r4, %tid.x;
	cvta.to.global.u64 	%rd1, %rd3;
	cvta.to.global.u64 	%rd2, %rd4;
	mov.b32 	%r14, 0;
$L__BB1_2:
	add.s32 	%r6, %r14, %r4;
	setp.ge.s32 	%p2, %r6, %r9;
	@%p2 bra 	$L__BB1_6;
	setp.ge.s32 	%p3, %r1, %r8;
	mov.f32 	%f4, 0f00000000;
	@%p3 bra 	$L__BB1_5;
	add.s32 	%r12, %r6, %r2;
	mul.wide.s32 	%rd5, %r12, 4;
	add.s64 	%rd6, %rd1, %rd5;
	ld.global.f32 	%f4, [%rd6];
$L__BB1_5:
	mad.lo.s32 	%r13, %r6, %r10, %r1;
	mul.wide.s32 	%rd7, %r13, 4;
	add.s64 	%rd8, %rd2, %rd7;
	st.global.f32 	[%rd8], %f4;
	add.s32 	%r14, %r14, %r3;
	setp.lt.s32 	%p4, %r14, %r9;
	@%p4 bra 	$L__BB1_2;
$L__BB1_6:
	ret;

}


// ===== COMPILED SASS (sm_100) =====

	.target	sm_100

	.elftype	@"ET_EXEC"


//--------------------- .note.nv.tkinfo           --------------------------
	.section	.note.nv.tkinfo,"",@"SHT_NOTE"
	.sectionflags	@"SHF_NOTE_NV_TKINFO"
	.tkinfo
        /*0018*/ 	.word	0x00000002
        /*0030*/ 	.string	""
        /*0030*/ 	.string	"ptxas"
        /*0030*/ 	.string	"Cuda compilation tools, release 13.0, V13.0.88"
        /*0030*/ 	.string	"Build cuda_13.0.r13.0/compiler.36424714_0"
        /*0030*/ 	.string	"-arch sm_100 -m 64 "



//--------------------- .note.nv.cuinfo           --------------------------
	.section	.note.nv.cuinfo,"",@"SHT_NOTE"
	.sectionflags	@"SHF_NOTE_NV_CUINFO"
        /*0018*/ 	.short	0x0002
        /*001a*/ 	.short	0x0064
        /*001c*/ 	.short	0x0082
	.zero		2


//--------------------- .nv.info                  --------------------------
	.section	.nv.info,"",@"SHT_CUDA_INFO"
	.align	4


	//----- nvinfo : EIATTR_REGCOUNT
	.align		4
        /*0000*/ 	.byte	0x04, 0x2f
        /*0002*/ 	.short	(.L_1 - .L_0)
	.align		4
.L_0:
        /*0004*/ 	.word	index@(_Z13correlate_gpuiiPKfPfi)
        /*0008*/ 	.word	0x000000ff


	//----- nvinfo : EIATTR_FRAME_SIZE
	.align		4
.L_1:
        /*000c*/ 	.byte	0x04, 0x11
        /*000e*/ 	.short	(.L_3 - .L_2)
	.align		4
.L_2:
        /*0010*/ 	.word	index@(_Z13correlate_gpuiiPKfPfi)
        /*0014*/ 	.word	0x000004f0


	//----- nvinfo : EIATTR_REGCOUNT
	.align		4
.L_3:
        /*0018*/ 	.byte	0x04, 0x2f
        /*001a*/ 	.short	(.L_5 - .L_4)
	.align		4
.L_4:
        /*001c*/ 	.word	index@(_Z17padding_transposeiiPKfPfi)
        /*0020*/ 	.word	0x0000000e


	//----- nvinfo : EIATTR_FRAME_SIZE
	.align		4
.L_5:
        /*0024*/ 	.byte	0x04, 0x11
        /*0026*/ 	.short	(.L_7 - .L_6)
	.align		4
.L_6:
        /*0028*/ 	.word	index@(_Z17padding_transposeiiPKfPfi)
        /*002c*/ 	.word	0x00000000


	//----- nvinfo : EIATTR_MIN_STACK_SIZE
	.align		4
.L_7:
        /*0030*/ 	.byte	0x04, 0x12
        /*0032*/ 	.short	(.L_9 - .L_8)
	.align		4
.L_8:
        /*0034*/ 	.word	index@(_Z17padding_transposeiiPKfPfi)
        /*0038*/ 	.word	0x00000000


	//----- nvinfo : EIATTR_MIN_STACK_SIZE
	.align		4
.L_9:
        /*003c*/ 	.byte	0x04, 0x12
        /*003e*/ 	.short	(.L_11 - .L_10)
	.align		4
.L_10:
        /*0040*/ 	.word	index@(_Z13correlate_gpuiiPKfPfi)
        /*0044*/ 	.word	0x000004f0
.L_11:


//--------------------- .nv.compat                --------------------------
	.section	.nv.compat,"",@"SHT_CUDA_COMPAT_INFO"
	.align	4
        /*0000*/ 	.byte	0x02, 0x09, 0x00, 0x00, 0x02, 0x02, 0x01, 0x00, 0x02, 0x05, 0x05, 0x00, 0x03, 0x07, 0x01, 0x01
        /*0010*/ 	.byte	0x02, 0x03, 0x00, 0x00, 0x02, 0x06, 0x01, 0x00, 0x04, 0x0b, 0x08, 0x00, 0x09, 0x00, 0x00, 0x00
        /*0020*/ 	.byte	0x00, 0x00, 0x00, 0x00


//--------------------- .nv.info._Z17padding_transposeiiPKfPfi --------------------------
	.section	.nv.info._Z17padding_transposeiiPKfPfi,"",@"SHT_CUDA_INFO"
	.sectionflags	@""
	.align	4


	//----- nvinfo : EIATTR_CUDA_API_VERSION
	.align		4
        /*0000*/ 	.byte	0x04, 0x37
        /*0002*/ 	.short	(.L_13 - .L_12)
.L_12:
        /*0004*/ 	.word	0x00000082


	//----- nvinfo : EIATTR_KPARAM_INFO
	.align		4
.L_13:
        /*0008*/ 	.byte	0x04, 0x17
        /*000a*/ 	.short	(.L_15 - .L_14)
.L_14:
        /*000c*/ 	.word	0x00000000
        /*0010*/ 	.short	0x0004
        /*0012*/ 	.short	0x0018
        /*0014*/ 	.byte	0x00, 0xf0, 0x11, 0x00


	//----- nvinfo : EIATTR_KPARAM_INFO
	.align		4
.L_15:
        /*0018*/ 	.byte	0x04, 0x17
        /*001a*/ 	.short	(.L_17 - .L_16)
.L_16:
        /*001c*/ 	.word	0x00000000
        /*0020*/ 	.short	0x0003
        /*0022*/ 	.short	0x0010
        /*0024*/ 	.byte	0x00, 0xf5, 0x21, 0x00


	//----- nvinfo : EIATTR_KPARAM_INFO
	.align		4
.L_17:
        /*0028*/ 	.byte	0x04, 0x17
        /*002a*/ 	.short	(.L_19 - .L_18)
.L_18:
        /*002c*/ 	.word	0x00000000
        /*0030*/ 	.short	0x0002
        /*0032*/ 	.short	0x0008
        /*0034*/ 	.byte	0x00, 0xf5, 0x21, 0x00


	//----- nvinfo : EIATTR_KPARAM_INFO
	.align		4
.L_19:
        /*0038*/ 	.byte	0x04, 0x17
        /*003a*/ 	.short	(.L_21 - .L_20)
.L_20:
        /*003c*/ 	.word	0x00000000
        /*0040*/ 	.short	0x0001
        /*0042*/ 	.short	0x0004
        /*0044*/ 	.byte	0x00, 0xf0, 0x11, 0x00


	//----- nvinfo : EIATTR_KPARAM_INFO
	.align		4
.L_21:
        /*0048*/ 	.byte	0x04, 0x17
        /*004a*/ 	.short	(.L_23 - .L_22)
.L_22:
        /*004c*/ 	.word	0x00000000
        /*0050*/ 	.short	0x0000
        /*0052*/ 	.short	0x0000
        /*0054*/ 	.byte	0x00, 0xf0, 0x11, 0x00


	//----- nvinfo : EIATTR_SPARSE_MMA_MASK
	.align		4
.L_23:
        /*0058*/ 	.byte	0x03, 0x50
        /*005a*/ 	.short	0x0000


	//----- nvinfo : EIATTR_MAXREG_COUNT
	.align		4
        /*005c*/ 	.byte	0x03, 0x1b
        /*005e*/ 	.short	0x00ff


	//----- nvinfo : EIATTR_MERCURY_ISA_VERSION
	.align		4
        /*0060*/ 	.byte	0x03, 0x5f
        /*0062*/ 	.short	0x0101


	//----- nvinfo : EIATTR_VRC_CTA_INIT_COUNT
	.align		4
        /*0064*/ 	.byte	0x02, 0x4a
	.zero		1
	.zero		1


	//----- nvinfo : EIATTR_EXIT_INSTR_OFFSETS
	.align		4
        /*0068*/ 	.byte	0x04, 0x1c
        /*006a*/ 	.short	(.L_25 - .L_24)


	//   ....[0]....
.L_24:
        /*006c*/ 	.word	0x00000030


	//   ....[1]....
        /*0070*/ 	.word	0x00000110


	//   ....[2]....
        /*0074*/ 	.word	0x000001c0


	//----- nvinfo : EIATTR_CBANK_PARAM_SIZE
	.align		4
.L_25:
        /*0078*/ 	.byte	0x03, 0x19
        /*007a*/ 	.short	0x001c


	//----- nvinfo : EIATTR_PARAM_CBANK
	.align		4
        /*007c*/ 	.byte	0x04, 0x0a
        /*007e*/ 	.short	(.L_27 - .L_26)
	.align		4
.L_26:
        /*0080*/ 	.word	index@(.nv.constant0._Z17padding_transposeiiPKfPfi)
        /*0084*/ 	.short	0x0380
        /*0086*/ 	.short	0x001c


	//----- nvinfo : EIATTR_SW_WAR
	.align		4
.L_27:
        /*0088*/ 	.byte	0x04, 0x36
        /*008a*/ 	.short	(.L_29 - .L_28)
.L_28:
        /*008c*/ 	.word	0x00000008
.L_29:


//--------------------- .nv.info._Z13correlate_gpuiiPKfPfi --------------------------
	.section	.nv.info._Z13correlate_gpuiiPKfPfi,"",@"SHT_CUDA_INFO"
	.sectionflags	@""
	.align	4


	//----- nvinfo : EIATTR_CUDA_API_VERSION
	.align		4
        /*0000*/ 	.byte	0x04, 0x37
        /*0002*/ 	.short	(.L_31 - .L_30)
.L_30:
        /*0004*/ 	.word	0x00000082


	//----- nvinfo : EIATTR_KPARAM_INFO
	.align		4
.L_31:
        /*0008*/ 	.byte	0x04, 0x17
        /*000a*/ 	.short	(.L_33 - .L_32)
.L_32:
        /*000c*/ 	.word	0x00000000
        /*0010*/ 	.short	0x0004
        /*0012*/ 	.short	0x0018
        /*0014*/ 	.byte	0x00, 0xf0, 0x11, 0x00


	//----- nvinfo : EIATTR_KPARAM_INFO
	.align		4
.L_33:
        /*0018*/ 	.byte	0x04, 0x17
        /*001a*/ 	.short	(.L_35 - .L_34)
.L_34:
        /*001c*/ 	.word	0x00000000
        /*0020*/ 	.short	0x0003
        /*0022*/ 	.short	0x0010
        /*0024*/ 	.byte	0x00, 0xf5, 0x21, 0x00


	//----- nvinfo : EIATTR_KPARAM_INFO
	.align		4
.L_35:
        /*0028*/ 	.byte	0x04, 0x17
        /*002a*/ 	.short	(.L_37 - .L_36)
.L_36:
        /*002c*/ 	.word	0x00000000
        /*0030*/ 	.short	0x0002
        /*0032*/ 	.short	0x0008
        /*0034*/ 	.byte	0x00, 0xf5, 0x21, 0x00


	//----- nvinfo : EIATTR_KPARAM_INFO
	.align		4
.L_37:
        /*0038*/ 	.byte	0x04, 0x17
        /*003a*/ 	.short	(.L_39 - .L_38)
.L_38:
        /*003c*/ 	.word	0x00000000
        /*0040*/ 	.short	0x0001
        /*0042*/ 	.short	0x0004
        /*0044*/ 	.byte	0x00, 0xf0, 0x11, 0x00


	//----- nvinfo : EIATTR_KPARAM_INFO
	.align		4
.L_39:
        /*0048*/ 	.byte	0x04, 0x17
        /*004a*/ 	.short	(.L_41 - .L_40)
.L_40:
        /*004c*/ 	.word	0x00000000
        /*0050*/ 	.short	0x0000
        /*0052*/ 	.short	0x0000
        /*0054*/ 	.byte	0x00, 0xf0, 0x11, 0x00


	//----- nvinfo : EIATTR_SPARSE_MMA_MASK
	.align		4
.L_41:
        /*0058*/ 	.byte	0x03, 0x50
        /*005a*/ 	.short	0x0000


	//----- nvinfo : EIATTR_MAXREG_COUNT
	.align		4
        /*005c*/ 	.byte	0x03, 0x1b
        /*005e*/ 	.short	0x00ff


	//----- nvinfo : EIATTR_ANNOTATIONS
	.align		4
        /*0060*/ 	.byte	0x04, 0x55
        /*0062*/ 	.short	(.L_43 - .L_42)


	//   ....[0]....
.L_42:
        /*0064*/ 	.word	0x00000001
        /*0068*/ 	.byte	0xb0, 0x04, 0x00, 0x00, 0x01, 0x00, 0x00, 0x00, 0xf0, 0x04, 0x00, 0x00, 0x01, 0x00, 0x00, 0x00
        /* <DEDUP_REMOVED lines=52> */
        /*03b8*/ 	.byte	0x00, 0x2a, 0x00, 0x00, 0x01, 0x00, 0x00, 0x00, 0x10, 0x2a, 0x00, 0x00


	//----- nvinfo : EIATTR_MERCURY_ISA_VERSION
	.align		4
.L_43:
        /*03c4*/ 	.byte	0x03, 0x5f
        /*03c6*/ 	.short	0x0101


	//----- nvinfo : EIATTR_VRC_CTA_INIT_COUNT
	.align		4
        /*03c8*/ 	.byte	0x02, 0x4a
	.zero		1
	.zero		1


	//----- nvinfo : EIATTR_EXIT_INSTR_OFFSETS
	.align		4
        /*03cc*/ 	.byte	0x04, 0x1c
        /*03ce*/ 	.short	(.L_45 - .L_44)


	//   ....[0]....
.L_44:
        /*03d0*/ 	.word	0x00003200


	//----- nvinfo : EIATTR_CBANK_PARAM_SIZE
	.align		4
.L_45:
        /*03d4*/ 	.byte	0x03, 0x19
        /*03d6*/ 	.short	0x001c


	//----- nvinfo : EIATTR_PARAM_CBANK
	.align		4
        /*03d8*/ 	.byte	0x04, 0x0a
        /*03da*/ 	.short	(.L_47 - .L_46)
	.align		4
.L_46:
        /*03dc*/ 	.word	index@(.nv.constant0._Z13correlate_gpuiiPKfPfi)
        /*03e0*/ 	.short	0x0380
        /*03e2*/ 	.short	0x001c


	//----- nvinfo : EIATTR_SW_WAR
	.align		4
.L_47:
        /*03e4*/ 	.byte	0x04, 0x36
        /*03e6*/ 	.short	(.L_49 - .L_48)
.L_48:
        /*03e8*/ 	.word	0x00000008
.L_49:


//--------------------- .nv.callgraph             --------------------------
	.section	.nv.callgraph,"",@"SHT_CUDA_CALLGRAPH"
	.align	4
	.sectionentsize	8
	.align		4
        /*0000*/ 	.word	0x00000000
	.align		4
        /*0004*/ 	.word	0xffffffff
	.align		4
        /*0008*/ 	.word	0x00000000
	.align		4
        /*000c*/ 	.word	0xfffffffe
	.align		4
        /*0010*/ 	.word	0x00000000
	.align		4
        /*0014*/ 	.word	0xfffffffd
	.align		4
        /*0018*/ 	.word	0x00000000
	.align		4
        /*001c*/ 	.word	0xfffffffc


//--------------------- .text._Z17padding_transposeiiPKfPfi --------------------------
	.section	.text._Z17padding_transposeiiPKfPfi,"ax",@progbits
	.align	128
        .global         _Z17padding_transposeiiPKfPfi
        .type           _Z17padding_transposeiiPKfPfi,@function
        .size           _Z17padding_transposeiiPKfPfi,(.L_x_6 - _Z17padding_transposeiiPKfPfi)
        .other          _Z17padding_transposeiiPKfPfi,@"STO_CUDA_ENTRY STV_DEFAULT"
_Z17padding_transposeiiPKfPfi:
.text._Z17padding_transposeiiPKfPfi:
[----:B------:R-:W-:Y:S08]  /*0000*/  LDC R1, c[0x0][0x37c] ;  /* 0x0000df00ff017b82 */ /* 0x000ff00000000800 */
[----:B------:R-:W0:Y:S02]  /*0010*/  LDC R0, c[0x0][0x384] ;  /* 0x0000e100ff007b82 */ /* 0x000e240000000800 */
[----:B0-----:R-:W-:-:S13]  /*0020*/  ISETP.GE.AND P0, PT, R0, 0x1, PT ;  /* 0x000000010000780c */ /* 0x001fda0003f06270 */
[----:B------:R-:W-:Y:S05]  /*0030*/  @!P0 EXIT ;  /* 0x000000000000894d */ /* 0x000fea0003800000 */
[----:B------:R-:W0:Y:S01]  /*0040*/  S2R R10, SR_TID.X ;  /* 0x00000000000a7919 */ /* 0x000e220000002100 */
[----:B------:R-:W1:Y:S01]  /*0050*/  S2UR UR5, SR_CTAID.Y ;  /* 0x00000000000579c3 */ /* 0x000e620000002600 */
[----:B------:R-:W2:Y:S01]  /*0060*/  LDCU UR6, c[0x0][0x360] ;  /* 0x00006c00ff0677ac */ /* 0x000ea20008000800 */
[----:B------:R-:W3:Y:S06]  /*0070*/  LDCU.64 UR8, c[0x0][0x358] ;  /* 0x00006b00ff0877ac */ /* 0x000eec0008000a00 */
[----:B------:R-:W4:Y:S01]  /*0080*/  LDC R0, c[0x0][0x380] ;  /* 0x0000e000ff007b82 */ /* 0x000f220000000800 */
[----:B------:R-:W0:Y:S01]  /*0090*/  LDCU UR7, c[0x0][0x384] ;  /* 0x00007080ff0777ac */ /* 0x000e220008000800 */
[----:B------:R-:W-:-:S06]  /*00a0*/  UMOV UR4, URZ ;  /* 0x000000ff00047c82 */ /* 0x000fcc0008000000 */
[----:B------:R-:W0:Y:S08]  /*00b0*/  LDC R8, c[0x0][0x398] ;  /* 0x0000e600ff087b82 */ /* 0x000e300000000800 */
[----:B-123--:R-:W0:Y:S02]  /*00c0*/  LDC.64 R6, c[0x0][0x390] ;  /* 0x0000e400ff067b82 */ /* 0x00ee240000000a00 */
.L_x_0:
[----:B0-----:R-:W-:Y:S01]  /*00d0*/  IADD3 R11, PT, PT, R10, UR4, RZ ;  /* 0x000000040a0b7c10 */ /* 0x001fe2000fffe0ff */
[----:B------:R-:W-:-:S03]  /*00e0*/  UIADD3 UR4, UPT, UPT, UR6, UR4, URZ ;  /* 0x0000000406047290 */ /* 0x000fc6000fffe0ff */
[----:B------:R-:W-:Y:S01]  /*00f0*/  ISETP.GE.AND P0, PT, R11, UR7, PT ;  /* 0x000000070b007c0c */ /* 0x000fe2000bf06270 */
[----:B------:R-:W-:-:S12]  /*0100*/  UISETP.GE.AND UP0, UPT, UR4, UR7, UPT ;  /* 0x000000070400728c */ /* 0x000fd8000bf06270 */
[----:B-1----:R-:W-:Y:S05]  /*0110*/  @P0 EXIT ;  /* 0x000000000000094d */ /* 0x002fea0003800000 */
[----:B----4-:R-:W-:Y:S01]  /*0120*/  ISETP.LE.AND P0, PT, R0, UR5, PT ;  /* 0x0000000500007c0c */ /* 0x010fe2000bf03270 */
[----:B------:R-:W-:-:S12]  /*0130*/  HFMA2 R9, -RZ, RZ, 0, 0 ;  /* 0x00000000ff097431 */ /* 0x000fd800000001ff */
[----:B------:R-:W0:Y:S01]  /*0140*/  @!P0 LDC.64 R2, c[0x0][0x388] ;  /* 0x0000e200ff028b82 */ /* 0x000e220000000a00 */
[----:B------:R-:W-:-:S04]  /*0150*/  @!P0 IMAD R5, R0, UR5, R11 ;  /* 0x0000000500058c24 */ /* 0x000fc8000f8e020b */
[----:B0-----:R-:W-:-:S05]  /*0160*/  @!P0 IMAD.WIDE R2, R5, 0x4, R2 ;  /* 0x0000000405028825 */ /* 0x001fca00078e0202 */
[----:B------:R-:W2:Y:S01]  /*0170*/  @!P0 LDG.E R9, desc[UR8][R2.64] ;  /* 0x0000000802098981 */ /* 0x000ea2000c1e1900 */
[----:B------:R-:W-:-:S04]  /*0180*/  IMAD R5, R11, R8, UR5 ;  /* 0x000000050b057e24 */ /* 0x000fc8000f8e0208 */
[----:B------:R-:W-:-:S05]  /*0190*/  IMAD.WIDE R4, R5, 0x4, R6 ;  /* 0x0000000405047825 */ /* 0x000fca00078e0206 */
[----:B--2---:R1:W-:Y:S01]  /*01a0*/  STG.E desc[UR8][R4.64], R9 ;  /* 0x0000000904007986 */ /* 0x0043e2000c101908 */
[----:B------:R-:W-:Y:S05]  /*01b0*/  BRA.U !UP0, `(.L_x_0) ;  /* 0xfffffffd08c47547 */ /* 0x000fea000b83ffff */
[----:B------:R-:W-:Y:S05]  /*01c0*/  EXIT ;  /* 0x000000000000794d */ /* 0x000fea0003800000 */
.L_x_1:
[----:B------:R-:W-:-:S00]  /*01d0*/  BRA `(.L_x_1) ;  /* 0xfffffffc00fc7947 */ /* 0x000fc0000383ffff */
[----:B------:R-:W-:-:S00]  /*01e0*/  NOP ;  /* 0x0000000000007918 */ /* 0x000fc00000000000 */
        /* <DEDUP_REMOVED lines=9> */
.L_x_6:


//--------------------- .text._Z13correlate_gpuiiPKfPfi --------------------------
	.section	.text._Z13correlate_gpuiiPKfPfi,"ax",@progbits
	.align	128
        .global         _Z13correlate_gpuiiPKfPfi
        .type           _Z13correlate_gpuiiPKfPfi,@function
        .size           _Z13correlate_gpuiiPKfPfi,(.L_x_7 - _Z13correlate_gpuiiPKfPfi)
        .other          _Z13correlate_gpuiiPKfPfi,@"STO_CUDA_ENTRY STV_DEFAULT"
_Z13correlate_gpuiiPKfPfi:
.text._Z13correlate_gpuiiPKfPfi:
[----:B------:R-:W0:Y:S01]  /*0000*/  LDC R1, c[0x0][0x37c] ;  /* 0x0000df00ff017b82 */ /* 0x000e220000000800 */
[----:B------:R-:W1:Y:S01]  /*0010*/  LDCU UR4, c[0x0][0x384] ;  /* 0x00007080ff0477ac */ /* 0x000e620008000800 */
[----:B0-----:R-:W-:Y:S01]  /*0020*/  IADD3 R1, PT, PT, R1, -0x4f0, RZ ;  /* 0xfffffb1001017810 */ /* 0x001fe20007ffe0ff */
[----:B------:R-:W0:Y:S01]  /*0030*/  S2R R0, SR_TID.X ;  /* 0x0000000000007919 */ /* 0x000e220000002100 */
[----:B------:R-:W2:Y:S03]  /*0040*/  LDCU.64 UR6, c[0x0][0x358] ;  /* 0x00006b00ff0677ac */ /* 0x000ea60008000a00 */
[----:B------:R3:W-:Y:S04]  /*0050*/  STL.128 [R1], RZ ;  /* 0x000000ff01007387 */ /* 0x0007e80000100c00 */
[----:B------:R3:W-:Y:S04]  /*0060*/  STL.128 [R1+0x10], RZ ;  /* 0x000010ff01007387 */ /* 0x0007e80000100c00 */
[----:B------:R3:W-:Y:S04]  /*0070*/  STL.128 [R1+0x20], RZ ;  /* 0x000020ff01007387 */ /* 0x0007e80000100c00 */
[----:B------:R3:W-:Y:S01]  /*0080*/  STL.128 [R1+0x30], RZ ;  /* 0x000030ff01007387 */ /* 0x0007e20000100c00 */
[----:B-1----:R-:W-:-:S03]  /*0090*/  UISETP.GE.AND UP0, UPT, UR4, 0x1, UPT ;  /* 0x000000010400788c */ /* 0x002fc6000bf06270 */
[----:B------:R3:W-:Y:S04]  /*00a0*/  STL.128 [R1+0x40], RZ ;  /* 0x000040ff01007387 */ /* 0x0007e80000100c00 */
        /* <DEDUP_REMOVED lines=58> */
[----:B------:R3:W-:Y:S01]  /*0450*/  STL.128 [R1+0x3f0], RZ ;  /* 0x0003f0ff01007387 */ /* 0x0007e20000100c00 */
[----:B------:R-:W1:Y:S01]  /*0460*/  S2R R2, SR_TID.Y ;  /* 0x0000000000027919 */ /* 0x000e620000002200 */
[----:B------:R-:W4:Y:S01]  /*0470*/  S2R R3, SR_CTAID.X ;  /* 0x0000000000037919 */ /* 0x000f220000002500 */
[----:B------:R-:W0:Y:S01]  /*0480*/  S2R R4, SR_CTAID.Y ;  /* 0x0000000000047919 */ /* 0x000e220000002600 */
[----:B--2---:R-:W-:Y:S05]  /*0490*/  BRA.U !UP0, `(.L_x_2) ;  /* 0x0000002508707547 */ /* 0x004fea000b800000 */
[----:B01----:R-:W-:Y:S01]  /*04a0*/  LEA R2, R4, R2, 0x8 ;  /* 0x0000000204027211 */ /* 0x003fe200078e40ff */
[----:B------:R0:W-:Y:S01]  /*04b0*/  STL [R1+0x41c], RZ ;  /* 0x00041cff01007387 */ /* 0x0001e20000100800 */
[----:B----4-:R-:W-:Y:S02]  /*04c0*/  LEA R0, R3, R0, 0x8 ;  /* 0x0000000003007211 */ /* 0x010fe400078e40ff */
[----:B------:R-:W-:Y:S02]  /*04d0*/  CS2R R6, SRZ ;  /* 0x0000000000067805 */ /* 0x000fe4000001ff00 */
[----:B------:R-:W-:Y:S01]  /*04e0*/  CS2R R4, SRZ ;  /* 0x0000000000047805 */ /* 0x000fe2000001ff00 */
[----:B------:R0:W-:Y:S01]  /*04f0*/  STL [R1+0x440], R2 ;  /* 0x0004400201007387 */ /* 0x0001e20000100800 */
[----:B------:R-:W-:Y:S02]  /*0500*/  CS2R R10, SRZ ;  /* 0x00000000000a7805 */ /* 0x000fe4000001ff00 */
[----:B------:R-:W-:-:S02]  /*0510*/  CS2R R8, SRZ ;  /* 0x0000000000087805 */ /* 0x000fc4000001ff00 */
[----:B------:R-:W-:Y:S01]  /*0520*/  CS2R R14, SRZ ;  /* 0x00000000000e7805 */ /* 0x000fe2000001ff00 */
[----:B------:R0:W-:Y:S01]  /*0530*/  STL [R1+0x43c], R0 ;  /* 0x00043c0001007387 */ /* 0x0001e20000100800 */
[----:B------:R-:W-:Y:S02]  /*0540*/  CS2R R12, SRZ ;  /* 0x00000000000c7805 */ /* 0x000fe4000001ff00 */
[----:B------:R-:W-:Y:S02]  /*0550*/  CS2R R18, SRZ ;  /* 0x0000000000127805 */ /* 0x000fe4000001ff00 */
[----:B------:R-:W-:Y:S01]  /*0560*/  CS2R R16, SRZ ;  /* 0x0000000000107805 */ /* 0x000fe2000001ff00 */
[----:B------:R0:W-:Y:S01]  /*0570*/  STL [R1+0x418], RZ ;  /* 0x000418ff01007387 */ /* 0x0001e20000100800 */
[----:B------:R-:W-:Y:S02]  /*0580*/  CS2R R22, SRZ ;  /* 0x0000000000167805 */ /* 0x000fe4000001ff00 */
[----:B------:R-:W-:-:S02]  /*0590*/  CS2R R20, SRZ ;  /* 0x0000000000147805 */ /* 0x000fc4000001ff00 */
[----:B------:R-:W-:Y:S01]  /*05a0*/  CS2R R26, SRZ ;  /* 0x00000000001a7805 */ /* 0x000fe2000001ff00 */
[----:B------:R0:W-:Y:S01]  /*05b0*/  STL [R1+0x414], RZ ;  /* 0x000414ff01007387 */ /* 0x0001e20000100800 */
        /* <DEDUP_REMOVED lines=22> */
[----:B------:R-:W-:Y:S02]  /*0720*/  CS2R R62, SRZ ;  /* 0x00000000003e7805 */ /* 0x000fe4000001ff00 */
[----:B------:R-:W-:Y:S02]  /*0730*/  CS2R R60, SRZ ;  /* 0x00000000003c7805 */ /* 0x000fe4000001ff00 */
[----:B------:R-:W-:Y:S02]  /*0740*/  CS2R R66, SRZ ;  /* 0x0000000000427805 */ /* 0x000fe4000001ff00 */
[----:B------:R-:W-:Y:S02]  /*0750*/  CS2R R64, SRZ ;  /* 0x0000000000407805 */ /* 0x000fe4000001ff00 */
        /* <DEDUP_REMOVED lines=91> */
[----:B------:R-:W-:Y:S01]  /*0d10*/  CS2R R248, SRZ ;  /* 0x0000000000f87805 */ /* 0x000fe2000001ff00 */
[----:B------:R-:W-:Y:S01]  /*0d20*/  UIADD3 UR4, UPT, UPT, -UR4, URZ, URZ ;  /* 0x000000ff04047290 */ /* 0x000fe2000fffe1ff */
[----:B0-----:R-:W1:Y:S11]  /*0d30*/  LDCU UR5, c[0x0][0x398] ;  /* 0x00007300ff0577ac */ /* 0x001e760008000800 */
.L_x_3:
[----:B0-----:R-:W2:Y:S04]  /*0d40*/  LDL R2, [R1+0x43c] ;  /* 0x00043c0001027983 */ /* 0x001ea80000100800 */
[----:B------:R-:W4:Y:S04]  /*0d50*/  LDL R0, [R1+0x440] ;  /* 0x0004400001007983 */ /* 0x000f280000100800 */
[----:B------:R0:W-:Y:S04]  /*0d60*/  STL.64 [R1+0x4d0], R158 ;  /* 0x0004d09e01007387 */ /* 0x0001e80000100a00 */
[----:B------:R-:W-:Y:S04]  /*0d70*/  STL [R1+0x4e4], R223 ;  /* 0x0004e4df01007387 */ /* 0x000fe80000100800 */
[----:B------:R3:W-:Y:S01]  /*0d80*/  STL [R1+0x4a8], R15 ;  /* 0x0004a80f01007387 */ /* 0x0007e20000100800 */
[----:B0-----:R-:W2:Y:S03]  /*0d90*/  LDC.64 R158, c[0x0][0x388] ;  /* 0x0000e200ff9e7b82 */ /* 0x001ea60000000a00 */
[----:B------:R0:W-:Y:S04]  /*0da0*/  STL [R1+0x4e0], R207 ;  /* 0x0004e0cf01007387 */ /* 0x0001e80000100800 */
        /* <DEDUP_REMOVED lines=10> */
[----:B------:R1:W-:Y:S01]  /*0e50*/  STL [R1+0x4bc], R95 ;  /* 0x0004bc5f01007387 */ /* 0x0003e20000100800 */
[----:B--2---:R-:W-:-:S04]  /*0e60*/  IMAD.WIDE R2, R2, 0x4, R158 ;  /* 0x0000000402027825 */ /* 0x004fc800078e029e */
[----:B----4-:R-:W-:Y:S01]  /*0e70*/  IMAD.WIDE R158, R0, 0x4, R158 ;  /* 0x00000004009e7825 */ /* 0x010fe200078e029e */
[----:B---3--:R-:W2:Y:S04]  /*0e80*/  LDG.E R15, desc[UR6][R2.64+0x200] ;  /* 0x00020006020f7981 */ /* 0x008ea8000c1e1900 */
[----:B------:R-:W2:Y:S04]  /*0e90*/  LDG.E R252, desc[UR6][R158.64] ;  /* 0x000000069efc7981 */ /* 0x000ea8000c1e1900 */
[----:B------:R-:W3:Y:S04]  /*0ea0*/  LDG.E R223, desc[UR6][R2.64+0x280] ;  /* 0x0002800602df7981 */ /* 0x000ee8000c1e1900 */
[----:B------:R-:W4:Y:S04]  /*0eb0*/  LDG.E R0, desc[UR6][R2.64+0x300] ;  /* 0x0003000602007981 */ /* 0x000f28000c1e1900 */
[----:B0-----:R-:W4:Y:S04]  /*0ec0*/  LDG.E R207, desc[UR6][R2.64+0x340] ;  /* 0x0003400602cf7981 */ /* 0x001f28000c1e1900 */
[----:B-1----:R-:W4:Y:S04]  /*0ed0*/  LDG.E R175, desc[UR6][R2.64+0x2c0] ;  /* 0x0002c00602af7981 */ /* 0x002f28000c1e1900 */
[----:B------:R-:W4:Y:S04]  /*0ee0*/  LDG.E R143, desc[UR6][R2.64] ;  /* 0x00000006028f7981 */ /* 0x000f28000c1e1900 */
        /* <DEDUP_REMOVED lines=8> */
[----:B------:R-:W4:Y:S01]  /*0f70*/  LDG.E R95, desc[UR6][R2.64+0xc0] ;  /* 0x0000c006025f7981 */ /* 0x000f22000c1e1900 */
[-C--:B--2---:R-:W-:Y:S01]  /*0f80*/  FFMA R120, R15, R252.reuse, R120 ;  /* 0x000000fc0f787223 */ /* 0x084fe20000000078 */
[----:B---3--:R-:W-:-:S04]  /*0f90*/  FFMA R88, R223, R252, R88 ;  /* 0x000000fcdf587223 */ /* 0x008fc80000000058 */
[----:B------:R0:W-:Y:S04]  /*0fa0*/  STL [R1+0x494], R120 ;  /* 0x0004947801007387 */ /* 0x0001e80000100800 */
[----:B----4-:R-:W-:Y:S04]  /*0fb0*/  STL [R1+0x42c], R0 ;  /* 0x00042c0001007387 */ /* 0x010fe80000100800 */
[----:B------:R-:W-:Y:S04]  /*0fc0*/  STL [R1+0x428], R207 ;  /* 0x000428cf01007387 */ /* 0x000fe80000100800 */
[----:B------:R1:W-:Y:S04]  /*0fd0*/  STL [R1+0x498], R88 ;  /* 0x0004985801007387 */ /* 0x0003e80000100800 */
[----:B0-----:R-:W2:Y:S04]  /*0fe0*/  LDL.LU R120, [R1+0x428] ;  /* 0x0004280001787983 */ /* 0x001ea80000300800 */
[----:B------:R0:W-:Y:S04]  /*0ff0*/  STL [R1+0x430], R175 ;  /* 0x000430af01007387 */ /* 0x0001e80000100800 */
[----:B-1----:R-:W3:Y:S01]  /*1000*/  LDL.LU R88, [R1+0x42c] ;  /* 0x00042c0001587983 */ /* 0x002ee20000300800 */
[-C--:B-----5:R-:W-:Y:S01]  /*1010*/  FFMA R248, R143, R252.reuse, R248 ;  /* 0x000000fc8ff87223 */ /* 0x0a0fe200000000f8 */
[-C--:B------:R-:W-:Y:S01]  /*1020*/  FFMA R184, R79, R252.reuse, R184 ;  /* 0x000000fc4fb87223 */ /* 0x080fe200000000b8 */
[-C--:B------:R-:W-:Y:S01]  /*1030*/  FFMA R168, R63, R252.reuse, R168 ;  /* 0x000000fc3fa87223 */ /* 0x080fe200000000a8 */
[-C--:B------:R-:W-:Y:S01]  /*1040*/  FFMA R152, R47, R252.reuse, R152 ;  /* 0x000000fc2f987223 */ /* 0x080fe20000000098 */
[----:B------:R-:W-:Y:S04]  /*1050*/  STL [R1+0x434], R223 ;  /* 0x000434df01007387 */ /* 0x000fe80000100800 */
[----:B0-----:R-:W4:Y:S04]  /*1060*/  LDG.E R175, desc[UR6][R2.64+0x3c0] ;  /* 0x0003c00602af7981 */ /* 0x001f28000c1e1900 */
[----:B------:R-:W-:Y:S04]  /*1070*/  STL [R1+0x424], R191 ;  /* 0x000424bf01007387 */ /* 0x000fe80000100800 */
[----:B------:R0:W-:Y:S04]  /*1080*/  STL [R1+0x49c], R248 ;  /* 0x00049cf801007387 */ /* 0x0001e80000100800 */
[----:B------:R-:W-:Y:S04]  /*1090*/  STL [R1+0x48c], R184 ;  /* 0x00048cb801007387 */ /* 0x000fe80000100800 */
[----:B------:R-:W-:Y:S04]  /*10a0*/  STL [R1+0x47c], R168 ;  /* 0x00047ca801007387 */ /* 0x000fe80000100800 */
[----:B------:R1:W-:Y:S04]  /*10b0*/  STL [R1+0x490], R152 ;  /* 0x0004909801007387 */ /* 0x0003e80000100800 */
[----:B------:R-:W-:Y:S04]  /*10c0*/  STL [R1+0x438], R239 ;  /* 0x000438ef01007387 */ /* 0x000fe80000100800 */
[----:B0-----:R-:W4:Y:S04]  /*10d0*/  LDL.LU R248, [R1+0x430] ;  /* 0x0004300001f87983 */ /* 0x001f280000300800 */
[----:B-1----:R-:W4:Y:S04]  /*10e0*/  LDL.LU R152, [R1+0x424] ;  /* 0x0004240001987983 */ /* 0x002f280000300800 */
[----:B------:R-:W4:Y:S01]  /*10f0*/  LDG.E R168, desc[UR6][R158.64+0x1c0] ;  /* 0x0001c0069ea87981 */ /* 0x000f22000c1e1900 */
[-C--:B------:R-:W-:Y:S01]  /*1100*/  FFMA R136, R31, R252.reuse, R136 ;  /* 0x000000fc1f887223 */ /* 0x080fe20000000088 */
[----:B------:R-:W-:-:S02]  /*1110*/  FFMA R104, R239, R252, R104 ;  /* 0x000000fcef687223 */ /* 0x000fc40000000068 */
[----:B------:R-:W4:Y:S04]  /*1120*/  LDG.E R3, desc[UR6][R158.64+0x40] ;  /* 0x000040069e037981 */ /* 0x000f28000c1e1900 */
[----:B------:R-:W4:Y:S04]  /*1130*/  LDG.E R2, desc[UR6][R158.64+0x80] ;  /* 0x000080069e027981 */ /* 0x000f28000c1e1900 */
[----:B------:R-:W4:Y:S04]  /*1140*/  LDG.E R0, desc[UR6][R158.64+0xc0] ;  /* 0x0000c0069e007981 */ /* 0x000f28000c1e1900 */
[----:B------:R-:W4:Y:S01]  /*1150*/  LDG.E R207, desc[UR6][R158.64+0x100] ;  /* 0x000100069ecf7981 */ /* 0x000f22000c1e1900 */
[-C--:B------:R-:W-:Y:S01]  /*1160*/  FFMA R216, R111, R252.reuse, R216 ;  /* 0x000000fc6fd87223 */ /* 0x080fe200000000d8 */
[-C--:B------:R-:W-:Y:S01]  /*1170*/  FFMA R200, R95, R252.reuse, R200 ;  /* 0x000000fc5fc87223 */ /* 0x080fe200000000c8 */
[-C--:B------:R-:W-:Y:S01]  /*1180*/  FFMA R232, R127, R252.reuse, R232 ;  /* 0x000000fc7fe87223 */ /* 0x080fe200000000e8 */
[----:B------:R-:W4:Y:S01]  /*1190*/  LDL.LU R223, [R1+0x4e4] ;  /* 0x0004e40001df7983 */ /* 0x000f220000300800 */
[-C--:B--2---:R-:W-:Y:S01]  /*11a0*/  FFMA R40, R120, R252.reuse, R40 ;  /* 0x000000fc78287223 */ /* 0x084fe20000000028 */
[----:B---3--:R-:W-:-:S04]  /*11b0*/  FFMA R56, R88, R252, R56 ;  /* 0x000000fc58387223 */ /* 0x008fc80000000038 */
[----:B------:R-:W-:Y:S04]  /*11c0*/  STL [R1+0x4a4], R40 ;  /* 0x0004a42801007387 */ /* 0x000fe80000100800 */
[----:B------:R0:W-:Y:S04]  /*11d0*/  STL [R1+0x4a0], R56 ;  /* 0x0004a03801007387 */ /* 0x0001e80000100800 */
[----:B----4-:R-:W-:Y:S04]  /*11e0*/  STL [R1+0x420], R175 ;  /* 0x000420af01007387 */ /* 0x010fe80000100800 */
[----:B------:R-:W2:Y:S04]  /*11f0*/  LDL.LU R184, [R1+0x420] ;  /* 0x0004200001b87983 */ /* 0x000ea80000300800 */
[----:B0-----:R-:W3:Y:S04]  /*1200*/  LDL.LU R56, [R1+0x434] ;  /* 0x0004340001387983 */ /* 0x001ee80000300800 */
[----:B------:R-:W4:Y:S04]  /*1210*/  LDL.LU R40, [R1+0x438] ;  /* 0x0004380001287983 */ /* 0x000f280000300800 */
[----:B------:R0:W-:Y:S04]  /*1220*/  STL [R1+0x478], R136 ;  /* 0x0004788801007387 */ /* 0x0001e80000100800 */
[----:B------:R-:W4:Y:S01]  /*1230*/  LDG.E R191, desc[UR6][R158.64+0x140] ;  /* 0x000140069ebf7981 */ /* 0x000f22000c1e1900 */
[-C--:B------:R-:W-:Y:S01]  /*1240*/  FFMA R247, R143, R168.reuse, R247 ;  /* 0x000000a88ff77223 */ /* 0x080fe200000000f7 */
        /* <DEDUP_REMOVED lines=11> */
[----:B------:R-:W-:Y:S01]  /*1300*/  FFMA R23, R152, R168, R23 ;  /* 0x000000a898177223 */ /* 0x000fe20000000017 */
[----:B0-----:R-:W4:Y:S04]  /*1310*/  LDG.E R136, desc[UR6][R158.64+0x200] ;  /* 0x000200069e887981 */ /* 0x001f28000c1e1900 */
[----:B------:R0:W-:Y:S01]  /*1320*/  STL [R1+0x474], R104 ;  /* 0x0004746801007387 */ /* 0x0001e20000100800 */
[-C--:B------:R-:W-:Y:S01]  /*1330*/  FFMA R72, R248, R252.reuse, R72 ;  /* 0x000000fcf8487223 */ /* 0x080fe20000000048 */
[----:B------:R-:W-:Y:S01]  /*1340*/  FFMA R24, R152, R252, R24 ;  /* 0x000000fc98187223 */ /* 0x000fe20000000018 */
[-C--:B------:R-:W-:Y:S01]  /*1350*/  FFMA R249, R143, R3.reuse, R249 ;  /* 0x000000038ff97223 */ /* 0x080fe200000000f9 */
[----:B------:R1:W-:Y:S01]  /*1360*/  STL [R1+0x480], R216 ;  /* 0x000480d801007387 */ /* 0x0003e20000100800 */
[-C--:B------:R-:W-:Y:S01]  /*1370*/  FFMA R233, R127, R3.reuse, R233 ;  /* 0x000000037fe97223 */ /* 0x080fe200000000e9 */
[-C--:B------:R-:W-:Y:S01]  /*1380*/  FFMA R217, R111, R3.reuse, R217 ;  /* 0x000000036fd97223 */ /* 0x080fe200000000d9 */
[-C--:B------:R-:W-:Y:S01]  /*1390*/  FFMA R201, R95, R3.reuse, R201 ;  /* 0x000000035fc97223 */ /* 0x080fe200000000c9 */
[----:B------:R1:W-:Y:S04]  /*13a0*/  STL [R1+0x488], R200 ;  /* 0x000488c801007387 */ /* 0x0003e80000100800 */
[----:B0-----:R-:W4:Y:S01]  /*13b0*/  LDG.E R104, desc[UR6][R158.64+0x240] ;  /* 0x000240069e687981 */ /* 0x001f22000c1e1900 */
        /* <DEDUP_REMOVED lines=35> */
[----:B------:R-:W4:Y:S01]  /*15f0*/  LDG.E R175, desc[UR6][R158.64+0x180] ;  /* 0x000180069eaf7981 */ /* 0x000f22000c1e1900 */
[-C--:B------:R-:W-:Y:S01]  /*1600*/  FFMA R244, R143, R207.reuse, R244 ;  /* 0x000000cf8ff47223 */ /* 0x080fe200000000f4 */
[-C--:B------:R-:W-:Y:S01]  /*1610*/  FFMA R228, R127, R207.reuse, R228 ;  /* 0x000000cf7fe47223 */ /* 0x080fe200000000e4 */
[-C--:B------:R-:W-:Y:S01]  /*1620*/  FFMA R212, R111, R207.reuse, R212 ;  /* 0x000000cf6fd47223 */ /* 0x080fe200000000d4 */
[----:B-1----:R-:W4:Y:S01]  /*1630*/  LDG.E R216, desc[UR6][R158.64+0x280] ;  /* 0x000280069ed87981 */ /* 0x002f22000c1e1900 */
[-C--:B------:R-:W-:Y:S01]  /*1640*/  FFMA R196, R95, R207.reuse, R196 ;  /* 0x000000cf5fc47223 */ /* 0x080fe200000000c4 */
[-C--:B------:R-:W-:Y:S01]  /*1650*/  FFMA R180, R79, R207.reuse, R180 ;  /* 0x000000cf4fb47223 */ /* 0x080fe200000000b4 */
[----:B------:R-:W-:Y:S01]  /*1660*/  FFMA R164, R63, R207, R164 ;  /* 0x000000cf3fa47223 */ /* 0x000fe200000000a4 */
[----:B------:R-:W4:Y:S04]  /*1670*/  LDG.E R200, desc[UR6][R158.64+0x2c0] ;  /* 0x0002c0069ec87981 */ /* 0x000f28000c1e1900 */
[----:B------:R-:W4:Y:S01]  /*1680*/  LDL.LU R239, [R1+0x4e8] ;  /* 0x0004e80001ef7983 */ /* 0x000f220000300800 */
[-C--:B--2---:R-:W-:Y:S01]  /*1690*/  FFMA R7, R184, R168.reuse, R7 ;  /* 0x000000a8b8077223 */ /* 0x084fe20000000007 */
[-C--:B---3--:R-:W-:Y:S01]  /*16a0*/  FFMA R87, R56, R168.reuse, R87 ;  /* 0x000000a838577223 */ /* 0x088fe20000000057 */
[----:B----4-:R-:W-:-:S02]  /*16b0*/  FFMA R103, R40, R168, R103 ;  /* 0x000000a828677223 */ /* 0x010fc40000000067 */
[----:B------:R-:W2:Y:S01]  /*16c0*/  LDL.LU R168, [R1+0x400] ;  /* 0x0004000001a87983 */ /* 0x000ea20000300800 */
        /* <DEDUP_REMOVED lines=15> */
[----:B--2---:R-:W-:-:S02]  /*17c0*/  FFMA R168, R184, R136, R168 ;  /* 0x00000088b8a87223 */ /* 0x004fc400000000a8 */
[----:B------:R-:W2:Y:S01]  /*17d0*/  LDL.LU R136, [R1+0x404] ;  /* 0x0004040001887983 */ /* 0x000ea20000300800 */
[----:B------:R-:W-:Y:S01]  /*17e0*/  FFMA R8, R184, R252, R8 ;  /* 0x000000fcb8087223 */ /* 0x000fe20000000008 */
[-C--:B------:R-:W-:Y:S01]  /*17f0*/  FFMA R105, R40, R3.reuse, R105 ;  /* 0x0000000328697223 */ /* 0x080fe20000000069 */
[-C--:B------:R-:W-:Y:S01]  /*1800*/  FFMA R89, R56, R3.reuse, R89 ;  /* 0x0000000338597223 */ /* 0x080fe20000000059 */
[----:B------:R-:W-:Y:S01]  /*1810*/  FFMA R9, R184, R3, R9 ;  /* 0x00000003b8097223 */ /* 0x000fe20000000009 */
[-C--:B------:R-:W-:Y:S01]  /*1820*/  FFMA R106, R40, R2.reuse, R106 ;  /* 0x00000002286a7223 */ /* 0x080fe2000000006a */
[-C--:B------:R-:W-:Y:S01]  /*1830*/  FFMA R90, R56, R2.reuse, R90 ;  /* 0x00000002385a7223 */ /* 0x080fe2000000005a */
[----:B------:R-:W-:Y:S01]  /*1840*/  FFMA R10, R184, R2, R10 ;  /* 0x00000002b80a7223 */ /* 0x000fe2000000000a */
[-C--:B------:R-:W-:Y:S01]  /*1850*/  FFMA R107, R40, R0.reuse, R107 ;  /* 0x00000000286b7223 */ /* 0x080fe2000000006b */
[-C--:B------:R-:W-:Y:S01]  /*1860*/  FFMA R91, R56, R0.reuse, R91 ;  /* 0x00000000385b7223 */ /* 0x080fe2000000005b */
[----:B------:R-:W-:Y:S01]  /*1870*/  FFMA R11, R184, R0, R11 ;  /* 0x00000000b80b7223 */ /* 0x000fe2000000000b */
[----:B------:R-:W3:Y:S01]  /*1880*/  LDG.E R252, desc[UR6][R158.64+0x300] ;  /* 0x000300069efc7981 */ /* 0x000ee2000c1e1900 */
[-C--:B------:R-:W-:Y:S01]  /*1890*/  FFMA R148, R47, R207.reuse, R148 ;  /* 0x000000cf2f947223 */ /* 0x080fe20000000094 */
[-C--:B------:R-:W-:Y:S01]  /*18a0*/  FFMA R132, R31, R207.reuse, R132 ;  /* 0x000000cf1f847223 */ /* 0x080fe20000000084 */
[-C--:B------:R-:W-:Y:S01]  /*18b0*/  FFMA R116, R15, R207.reuse, R116 ;  /* 0x000000cf0f747223 */ /* 0x080fe20000000074 */
[----:B------:R-:W4:Y:S01]  /*18c0*/  LDG.E R3, desc[UR6][R158.64+0x340] ;  /* 0x000340069e037981 */ /* 0x000f22000c1e1900 */
[-C--:B------:R-:W-:Y:S01]  /*18d0*/  FFMA R100, R40, R207.reuse, R100 ;  /* 0x000000cf28647223 */ /* 0x080fe20000000064 */
[-C--:B------:R-:W-:Y:S01]  /*18e0*/  FFMA R84, R56, R207.reuse, R84 ;  /* 0x000000cf38547223 */ /* 0x080fe20000000054 */
[-C--:B------:R-:W-:Y:S01]  /*18f0*/  FFMA R68, R248, R207.reuse, R68 ;  /* 0x000000cff8447223 */ /* 0x080fe20000000044 */
[----:B------:R-:W4:Y:S01]  /*1900*/  LDG.E R2, desc[UR6][R158.64+0x380] ;  /* 0x000380069e027981 */ /* 0x000f22000c1e1900 */
[-C--:B------:R-:W-:Y:S01]  /*1910*/  FFMA R52, R88, R207.reuse, R52 ;  /* 0x000000cf58347223 */ /* 0x080fe20000000034 */
[-C--:B------:R-:W-:Y:S01]  /*1920*/  FFMA R36, R120, R207.reuse, R36 ;  /* 0x000000cf78247223 */ /* 0x080fe20000000024 */
[-C--:B------:R-:W-:Y:S01]  /*1930*/  FFMA R20, R152, R207.reuse, R20 ;  /* 0x000000cf98147223 */ /* 0x080fe20000000014 */
[----:B------:R0:W4:Y:S01]  /*1940*/  LDG.E R0, desc[UR6][R158.64+0x3c0] ;  /* 0x0003c0069e007981 */ /* 0x000122000c1e1900 */
        /* <DEDUP_REMOVED lines=9> */
[----:B------:R-:W0:Y:S01]  /*19e0*/  LDL.LU.64 R158, [R1+0x4d0] ;  /* 0x0004d000019e7983 */ /* 0x000e220000300a00 */
[-C--:B------:R-:W-:Y:S01]  /*19f0*/  FFMA R113, R15, R104.reuse, R113 ;  /* 0x000000680f717223 */ /* 0x080fe20000000071 */
[-C--:B------:R-:W-:Y:S01]  /*1a00*/  FFMA R97, R40, R104.reuse, R97 ;  /* 0x0000006828617223 */ /* 0x080fe20000000061 */
[-C--:B------:R-:W-:Y:S01]  /*1a10*/  FFMA R81, R56, R104.reuse, R81 ;  /* 0x0000006838517223 */ /* 0x080fe20000000051 */
[-C--:B------:R-:W-:Y:S01]  /*1a20*/  FFMA R65, R248, R104.reuse, R65 ;  /* 0x00000068f8417223 */ /* 0x080fe20000000041 */
[-C--:B------:R-:W-:Y:S01]  /*1a30*/  FFMA R49, R88, R104.reuse, R49 ;  /* 0x0000006858317223 */ /* 0x080fe20000000031 */
[-C--:B------:R-:W-:Y:S01]  /*1a40*/  FFMA R33, R120, R104.reuse, R33 ;  /* 0x0000006878217223 */ /* 0x080fe20000000021 */
[-C--:B------:R-:W-:Y:S01]  /*1a50*/  FFMA R17, R152, R104.reuse, R17 ;  /* 0x0000006898117223 */ /* 0x080fe20000000011 */
[----:B------:R-:W4:Y:S01]  /*1a60*/  LDL.LU R207, [R1+0x4e0] ;  /* 0x0004e00001cf7983 */ /* 0x000f220000300800 */
[----:B--2---:R-:W-:-:S03]  /*1a70*/  FFMA R136, R184, R104, R136 ;  /* 0x00000068b8887223 */ /* 0x004fc60000000088 */
[----:B------:R-:W2:Y:S04]  /*1a80*/  LDL.LU R104, [R1+0x408] ;  /* 0x0004080001687983 */ /* 0x000ea80000300800 */
[----:B------:R1:W-:Y:S01]  /*1a90*/  STL [R1+0x470], R72 ;  /* 0x0004704801007387 */ /* 0x0003e20000100800 */
[C---:B------:R-:W-:Y:S01]  /*1aa0*/  FFMA R165, R63.reuse, R191, R165 ;  /* 0x000000bf3fa57223 */ /* 0x040fe200000000a5 */
[C---:B------:R-:W-:Y:S01]  /*1ab0*/  FFMA R166, R63.reuse, R175, R166 ;  /* 0x000000af3fa67223 */ /* 0x040fe200000000a6 */
[C---:B------:R-:W-:Y:S01]  /*1ac0*/  FFMA R162, R63.reuse, R216, R162 ;  /* 0x000000d83fa27223 */ /* 0x040fe200000000a2 */
[C---:B------:R-:W-:Y:S01]  /*1ad0*/  FFMA R163, R63.reuse, R200, R163 ;  /* 0x000000c83fa37223 */ /* 0x040fe200000000a3 */
[----:B---3--:R-:W-:Y:S01]  /*1ae0*/  FFMA R156, R63, R252, R156 ;  /* 0x000000fc3f9c7223 */ /* 0x008fe2000000009c */
[----:B------:R-:W-:Y:S01]  /*1af0*/  FFMA R245, R143, R191, R245 ;  /* 0x000000bf8ff57223 */ /* 0x000fe200000000f5 */
[----:B-1----:R-:W3:Y:S01]  /*1b00*/  LDL.LU R72, [R1+0x40c] ;  /* 0x00040c0001487983 */ /* 0x002ee20000300800 */
[----:B----4-:R-:W-:Y:S01]  /*1b10*/  FFMA R157, R63, R3, R157 ;  /* 0x000000033f9d7223 */ /* 0x010fe2000000009d */
        /* <DEDUP_REMOVED lines=15> */
[C---:B0-----:R-:W-:Y:S01]  /*1c10*/  FFMA R158, R63.reuse, R2, R158 ;  /* 0x000000023f9e7223 */ /* 0x041fe2000000009e */
        /* <DEDUP_REMOVED lines=44> */
[----:B------:R-:W4:Y:S04]  /*1ee0*/  LDL.LU R63, [R1+0x4b4] ;  /* 0x0004b400013f7983 */ /* 0x000f280000300800 */
[----:B------:R-:W4:Y:S04]  /*1ef0*/  LDL.LU R191, [R1+0x4dc] ;  /* 0x0004dc0001bf7983 */ /* 0x000f280000300800 */
[----:B------:R-:W4:Y:S04]  /*1f00*/  LDL.LU R175, [R1+0x4d8] ;  /* 0x0004d80001af7983 */ /* 0x000f280000300800 */
[----:B------:R-:W4:Y:S04]  /*1f10*/  LDL.LU R143, [R1+0x4c8] ;  /* 0x0004c800018f7983 */ /* 0x000f280000300800 */
[----:B------:R-:W4:Y:S04]  /*1f20*/  LDL.LU R127, [R1+0x4c4] ;  /* 0x0004c400017f7983 */ /* 0x000f280000300800 */
[----:B------:R-:W4:Y:S01]  /*1f30*/  LDL.LU R111, [R1+0x4c0] ;  /* 0x0004c000016f7983 */ /* 0x000f220000300800 */
[----:B--2---:R-:W-:-:S03]  /*1f40*/  FFMA R104, R184, R216, R104 ;  /* 0x000000d8b8687223 */ /* 0x004fc60000000068 */
[----:B------:R-:W2:Y:S01]  /*1f50*/  LDL.LU R216, [R1+0x418] ;  /* 0x0004180001d87983 */ /* 0x000ea20000300800 */
[-C--:B------:R-:W-:Y:S01]  /*1f60*/  FFMA R195, R95, R200.reuse, R195 ;  /* 0x000000c85fc37223 */ /* 0x080fe200000000c3 */
[-C--:B------:R-:W-:Y:S01]  /*1f70*/  FFMA R179, R79, R200.reuse, R179 ;  /* 0x000000c84fb37223 */ /* 0x080fe200000000b3 */
[-C--:B------:R-:W-:Y:S01]  /*1f80*/  FFMA R147, R47, R200.reuse, R147 ;  /* 0x000000c82f937223 */ /* 0x080fe20000000093 */
[----:B------:R0:W-:Y:S01]  /*1f90*/  STL [R1+0x484], R232 ;  /* 0x000484e801007387 */ /* 0x0001e20000100800 */
        /* <DEDUP_REMOVED lines=8> */
[----:B---3--:R-:W-:Y:S01]  /*2020*/  FFMA R72, R184, R200, R72 ;  /* 0x000000c8b8487223 */ /* 0x008fe20000000048 */
[----:B0-----:R-:W3:Y:S01]  /*2030*/  LDL.LU R232, [R1+0x414] ;  /* 0x0004140001e87983 */ /* 0x001ee20000300800 */
[----:B------:R-:W-:-:S03]  /*2040*/  FFMA R60, R248, R252, R60 ;  /* 0x000000fcf83c7223 */ /* 0x000fc6000000003c */
[----:B------:R-:W3:Y:S01]  /*2050*/  LDL.LU R200, [R1+0x410] ;  /* 0x0004100001c87983 */ /* 0x000ee20000300800 */
[CC--:B------:R-:W-:Y:S01]  /*2060*/  FFMA R61, R248.reuse, R3.reuse, R61 ;  /* 0x00000003f83d7223 */ /* 0x0c0fe2000000003d */
[----:B------:R-:W-:Y:S01]  /*2070*/  FFMA R62, R248, R2, R62 ;  /* 0x00000002f83e7223 */ /* 0x000fe2000000003e */
        /* <DEDUP_REMOVED lines=20> */
[----:B----4-:R-:W-:-:S02]  /*21c0*/  FFMA R63, R248, R0, R63 ;  /* 0x00000000f83f7223 */ /* 0x010fc4000000003f */
[----:B------:R-:W4:Y:S01]  /*21d0*/  LDL.LU R248, [R1+0x49c] ;  /* 0x00049c0001f87983 */ /* 0x000f220000300800 */
[----:B------:R-:W-:-:S03]  /*21e0*/  FFMA R191, R95, R0, R191 ;  /* 0x000000005fbf7223 */ /* 0x000fc600000000bf */
        /* <DEDUP_REMOVED lines=9> */
[----:B--2---:R-:W-:-:S03]  /*2280*/  FFMA R216, R184, R2, R216 ;  /* 0x00000002b8d87223 */ /* 0x004fc600000000d8 */
[----:B------:R-:W2:Y:S01]  /*2290*/  LDL.LU R2, [R1+0x41c] ;  /* 0x00041c0001027983 */ /* 0x000ea20000300800 */
[-C--:B------:R-:W-:Y:S01]  /*22a0*/  FFMA R92, R40, R252.reuse, R92 ;  /* 0x000000fc285c7223 */ /* 0x080fe2000000005c */
[-C--:B------:R-:W-:Y:S01]  /*22b0*/  FFMA R76, R56, R252.reuse, R76 ;  /* 0x000000fc384c7223 */ /* 0x080fe2000000004c */
[-C--:B------:R-:W-:Y:S01]  /*22c0*/  FFMA R44, R88, R252.reuse, R44 ;  /* 0x000000fc582c7223 */ /* 0x080fe2000000002c */
[----:B------:R0:W-:Y:S01]  /*22d0*/  STL.128 [R1+0x460], R236 ;  /* 0x000460ec01007387 */ /* 0x0001e20000100c00 */
[-C--:B------:R-:W-:Y:S01]  /*22e0*/  FFMA R28, R120, R252.reuse, R28 ;  /* 0x000000fc781c7223 */ /* 0x080fe2000000001c */
[----:B------:R-:W-:Y:S01]  /*22f0*/  FFMA R12, R152, R252, R12 ;  /* 0x000000fc980c7223 */ /* 0x000fe2000000000c */
[-C--:B------:R-:W-:Y:S01]  /*2300*/  FFMA R93, R40, R3.reuse, R93 ;  /* 0x00000003285d7223 */ /* 0x080fe2000000005d */
[-C--:B------:R-:W-:Y:S01]  /*2310*/  FFMA R77, R56, R3.reuse, R77 ;  /* 0x00000003384d7223 */ /* 0x080fe2000000004d */
[-C--:B------:R-:W-:Y:S01]  /*2320*/  FFMA R45, R88, R3.reuse, R45 ;  /* 0x00000003582d7223 */ /* 0x080fe2000000002d */
[-C--:B------:R-:W-:Y:S01]  /*2330*/  FFMA R29, R120, R3.reuse, R29 ;  /* 0x00000003781d7223 */ /* 0x080fe2000000001d */
[-C--:B------:R-:W-:Y:S01]  /*2340*/  FFMA R13, R152, R3.reuse, R13 ;  /* 0x00000003980d7223 */ /* 0x080fe2000000000d */
[----:B---3--:R-:W-:-:S02]  /*2350*/  FFMA R232, R184, R3, R232 ;  /* 0x00000003b8e87223 */ /* 0x008fc400000000e8 */
[----:B------:R-:W3:Y:S01]  /*2360*/  LDL.LU R3, [R1+0x440] ;  /* 0x0004400001037983 */ /* 0x000ee20000300800 */
[----:B------:R-:W-:-:S03]  /*2370*/  FFMA R200, R184, R252, R200 ;  /* 0x000000fcb8c87223 */ /* 0x000fc600000000c8 */
[----:B------:R-:W3:Y:S01]  /*2380*/  LDL.LU R252, [R1+0x43c] ;  /* 0x00043c0001fc7983 */ /* 0x000ee20000300800 */
[----:B0-----:R-:W-:Y:S02]  /*2390*/  MOV R236, R168 ;  /* 0x000000a800ec7202 */ /* 0x001fe40000000f00 */
[----:B------:R-:W-:Y:S02]  /*23a0*/  MOV R237, R136 ;  /* 0x0000008800ed7202 */ /* 0x000fe40000000f00 */
[----:B------:R-:W-:Y:S02]  /*23b0*/  MOV R238, R104 ;  /* 0x0000006800ee7202 */ /* 0x000fe40000000f00 */
[----:B------:R-:W-:Y:S01]  /*23c0*/  MOV R239, R72 ;  /* 0x0000004800ef7202 */ /* 0x000fe20000000f00 */
[----:B------:R0:W-:Y:S04]  /*23d0*/  STL [R1+0x400], R168 ;  /* 0x000400a801007387 */ /* 0x0001e80000100800 */
[----:B------:R1:W-:Y:S04]  /*23e0*/  STL [R1+0x404], R136 ;  /* 0x0004048801007387 */ /* 0x0003e80000100800 */
[----:B------:R1:W-:Y:S04]  /*23f0*/  STL [R1+0x408], R104 ;  /* 0x0004086801007387 */ /* 0x0003e80000100800 */
[----:B------:R1:W-:Y:S04]  /*2400*/  STL [R1+0x40c], R72 ;  /* 0x00040c4801007387 */ /* 0x0003e80000100800 */
[----:B------:R-:W-:Y:S04]  /*2410*/  STL [R1+0x410], R200 ;  /* 0x000410c801007387 */ /* 0x000fe80000100800 */
[----:B------:R-:W-:Y:S04]  /*2420*/  STL [R1+0x414], R232 ;  /* 0x000414e801007387 */ /* 0x000fe80000100800 */
[----:B------:R-:W-:Y:S04]  /*2430*/  STL [R1+0x418], R216 ;  /* 0x000418d801007387 */ /* 0x000fe80000100800 */
[----:B------:R-:W-:Y:S04]  /*2440*/  STL.128 [R1+0x3e0], R236 ;  /* 0x0003e0ec01007387 */ /* 0x000fe80000100c00 */
[----:B0-----:R-:W3:Y:S04]  /*2450*/  LDL.LU R168, [R1+0x47c] ;  /* 0x00047c0001a87983 */ /* 0x001ee80000300800 */
[----:B-1----:R-:W3:Y:S04]  /*2460*/  LDL.LU R136, [R1+0x478] ;  /* 0x0004780001887983 */ /* 0x002ee80000300800 */
[----:B------:R-:W3:Y:S04]  /*2470*/  LDL.LU R104, [R1+0x474] ;  /* 0x0004740001687983 */ /* 0x000ee80000300800 */
[----:B------:R-:W3:Y:S04]  /*2480*/  LDL.LU R72, [R1+0x470] ;  /* 0x0004700001487983 */ /* 0x000ee80000300800 */
[----:B----4-:R-:W-:Y:S01]  /*2490*/  STL.128 [R1], R248 ;  /* 0x000000f801007387 */ /* 0x010fe20000100c00 */
[----:B------:R-:W-:-:S03]  /*24a0*/  FFMA R95, R40, R0, R95 ;  /* 0x00000000285f7223 */ /* 0x000fc6000000005f */
[----:B------:R0:W-:Y:S01]  /*24b0*/  STL.128 [R1+0x450], R248 ;  /* 0x000450f801007387 */ /* 0x0001e20000100c00 */
[----:B------:R-:W-:-:S03]  /*24c0*/  FFMA R79, R56, R0, R79 ;  /* 0x00000000384f7223 */ /* 0x000fc6000000004f */
[----:B------:R-:W4:Y:S01]  /*24d0*/  LDL.LU R40, [R1+0x4a4] ;  /* 0x0004a40001287983 */ /* 0x000f220000300800 */
[----:B------:R-:W-:-:S03]  /*24e0*/  FFMA R47, R88, R0, R47 ;  /* 0x00000000582f7223 */ /* 0x000fc6000000002f */
[----:B------:R-:W4:Y:S01]  /*24f0*/  LDL.LU R56, [R1+0x4a0] ;  /* 0x0004a00001387983 */ /* 0x000f220000300800 */
[----:B------:R-:W-:-:S03]  /*2500*/  FFMA R31, R120, R0, R31 ;  /* 0x00000000781f7223 */ /* 0x000fc6000000001f */
[----:B------:R-:W4:Y:S01]  /*2510*/  LDL.LU R88, [R1+0x498] ;  /* 0x0004980001587983 */ /* 0x000f220000300800 */
[----:B------:R-:W-:Y:S01]  /*2520*/  FFMA R15, R152, R0, R15 ;  /* 0x00000000980f7223 */ /* 0x000fe2000000000f */
[----:B0-----:R-:W-:Y:S02]  /*2530*/  MOV R248, R200 ;  /* 0x000000c800f87202 */ /* 0x001fe40000000f00 */
[----:B------:R-:W4:Y:S01]  /*2540*/  LDL.LU R120, [R1+0x494] ;  /* 0x0004940001787983 */ /* 0x000f220000300800 */
[----:B------:R-:W-:Y:S02]  /*2550*/  MOV R249, R232 ;  /* 0x000000e800f97202 */ /* 0x000fe40000000f00 */
[----:B------:R-:W-:Y:S01]  /*2560*/  MOV R250, R216 ;  /* 0x000000d800fa7202 */ /* 0x000fe20000000f00 */
[----:B------:R-:W4:Y:S04]  /*2570*/  LDL.LU R152, [R1+0x490] ;  /* 0x0004900001987983 */ /* 0x000f280000300800 */
[----:B------:R-:W4:Y:S04]  /*2580*/  LDL.LU R200, [R1+0x488] ;  /* 0x0004880001c87983 */ /* 0x000f280000300800 */
[----:B------:R-:W4:Y:S04]  /*2590*/  LDL.LU R232, [R1+0x484] ;  /* 0x0004840001e87983 */ /* 0x000f280000300800 */
[----:B------:R-:W4:Y:S04]  /*25a0*/  LDL.LU R216, [R1+0x480] ;  /* 0x0004800001d87983 */ /* 0x000f280000300800 */
[----:B------:R-:W4:Y:S01]  /*25b0*/  LDL.LU.128 R236, [R1+0x460] ;  /* 0x0004600001ec7983 */ /* 0x000f220000300c00 */
[----:B--2---:R-:W-:-:S03]  /*25c0*/  FFMA R2, R184, R0, R2 ;  /* 0x00000000b8027223 */ /* 0x004fc60000000002 */
[----:B------:R-:W2:Y:S02]  /*25d0*/  LDL.LU R184, [R1+0x48c] ;  /* 0x00048c0001b87983 */ /* 0x000ea40000300800 */
[----:B------:R-:W-:-:S05]  /*25e0*/  MOV R251, R2 ;  /* 0x0000000200fb7202 */ /* 0x000fca0000000f00 */
[----:B------:R0:W-:Y:S04]  /*25f0*/  STL.128 [R1+0x3f0], R248 ;  /* 0x0003f0f801007387 */ /* 0x0001e80000100c00 */
[----:B0-----:R0:W5:Y:S01]  /*2600*/  LDL.LU.128 R248, [R1+0x450] ;  /* 0x0004500001f87983 */ /* 0x0011620000300c00 */
[----:B---3--:R-:W-:Y:S02]  /*2610*/  IADD3 R3, PT, PT, R3, UR5, RZ ;  /* 0x0000000503037c10 */ /* 0x008fe4000fffe0ff */
[----:B------:R-:W-:Y:S01]  /*2620*/  IADD3 R252, PT, PT, R252, UR5, RZ ;  /* 0x00000005fcfc7c10 */ /* 0x000fe2000fffe0ff */
[----:B------:R0:W-:Y:S04]  /*2630*/  STL [R1+0x41c], R2 ;  /* 0x00041c0201007387 */ /* 0x0001e80000100800 */
[----:B------:R0:W-:Y:S04]  /*2640*/  STL.128 [R1+0x380], R24 ;  /* 0x0003801801007387 */ /* 0x0001e80000100c00 */
        /* <DEDUP_REMOVED lines=12> */
[----:B----4-:R0:W-:Y:S04]  /*2710*/  STL.128 [R1+0x340], R40 ;  /* 0x0003402801007387 */ /* 0x0101e80000100c00 */
        /* <DEDUP_REMOVED lines=46> */
[----:B------:R0:W-:Y:S04]  /*2a00*/  STL [R1+0x43c], R252 ;  /* 0x00043cfc01007387 */ /* 0x0001e80000100800 */
[----:B------:R0:W-:Y:S01]  /*2a10*/  STL [R1+0x440], R3 ;  /* 0x0004400301007387 */ /* 0x0001e20000100800 */
[----:B------:R-:W-:-:S04]  /*2a20*/  UIADD3 UR4, UPT, UPT, UR4, 0x1, URZ ;  /* 0x0000000104047890 */ /* 0x000fc8000fffe0ff */
[----:B------:R-:W-:Y:S01]  /*2a30*/  UISETP.NE.AND UP0, UPT, UR4, URZ, UPT ;  /* 0x000000ff0400728c */ /* 0x000fe2000bf05270 */
[----:B--2---:R0:W-:Y:S08]  /*2a40*/  STL.128 [R1+0x100], R184 ;  /* 0x000100b801007387 */ /* 0x0041f00000100c00 */
[----:B------:R-:W-:Y:S05]  /*2a50*/  BRA.U UP0, `(.L_x_3) ;  /* 0xffffffe100b87547 */ /* 0x000fea000b83ffff */
.L_x_2:
[----:B0-----:R-:W0:Y:S01]  /*2a60*/  S2R R21, SR_TID.X ;  /* 0x0000000000157919 */ /* 0x001e220000002100 */
[----:B------:R-:W2:Y:S01]  /*2a70*/  LDCU UR4, c[0x0][0x380] ;  /* 0x00007000ff0477ac */ /* 0x000ea20008000800 */
[----:B------:R-:W-:Y:S01]  /*2a80*/  IADD3 R27, PT, PT, R1, 0x20, RZ ;  /* 0x00000020011b7810 */ /* 0x000fe20007ffe0ff */
[----:B------:R-:W0:Y:S01]  /*2a90*/  S2R R0, SR_CTAID.X ;  /* 0x0000000000007919 */ /* 0x000e220000002500 */
[----:B------:R-:W0:Y:S01]  /*2aa0*/  LDCU.64 UR8, c[0x0][0x390] ;  /* 0x00007200ff0877ac */ /* 0x000e220008000a00 */
[----:B----4-:R-:W4:Y:S01]  /*2ab0*/  S2R R3, SR_TID.Y ;  /* 0x0000000000037919 */ /* 0x010f220000002200 */
[----:B-1----:R-:W4:Y:S01]  /*2ac0*/  S2R R2, SR_CTAID.Y ;  /* 0x0000000000027919 */ /* 0x002f220000002600 */
[----:B0-----:R-:W-:-:S05]  /*2ad0*/  LEA R21, R0, R21, 0x8 ;  /* 0x0000001500157211 */ /* 0x001fca00078e40ff */
[----:B--2---:R-:W-:Y:S01]  /*2ae0*/  IMAD R20, R21, UR4, RZ ;  /* 0x0000000415147c24 */ /* 0x004fe2000f8e02ff */
[----:B------:R-:W-:Y:S01]  /*2af0*/  UMOV UR4, URZ ;  /* 0x000000ff00047c82 */ /* 0x000fe20008000000 */
[----:B----4-:R-:W-:-:S03]  /*2b00*/  LEA R30, R2, R3, 0x8 ;  /* 0x00000003021e7211 */ /* 0x010fc600078e40ff */
[----:B------:R-:W-:Y:S02]  /*2b10*/  IADD3 R0, PT, PT, R20, R3, RZ ;  /* 0x0000000314007210 */ /* 0x000fe40007ffe0ff */
[----:B------:R-:W-:Y:S02]  /*2b20*/  IADD3 R6, PT, PT, R30, 0x20, RZ ;  /* 0x000000201e067810 */ /* 0x000fe40007ffe0ff */
[----:B------:R-:W-:Y:S02]  /*2b30*/  LEA R23, R2, R0, 0x8 ;  /* 0x0000000002177211 */ /* 0x000fe400078e40ff */
[C---:B------:R-:W-:Y:S02]  /*2b40*/  IADD3 R0, PT, PT, R30.reuse, 0x10, RZ ;  /* 0x000000101e007810 */ /* 0x040fe40007ffe0ff */
[C---:B------:R-:W-:Y:S02]  /*2b50*/  IADD3 R7, PT, PT, R30.reuse, 0x30, RZ ;  /* 0x000000301e077810 */ /* 0x040fe40007ffe0ff */
[----:B------:R-:W-:-:S02]  /*2b60*/  IADD3 R8, PT, PT, R30, 0x40, RZ ;  /* 0x000000401e087810 */ /* 0x000fc40007ffe0ff */
[C---:B------:R-:W-:Y:S02]  /*2b70*/  IADD3 R9, PT, PT, R30.reuse, 0x50, RZ ;  /* 0x000000501e097810 */ /* 0x040fe40007ffe0ff */
[C---:B------:R-:W-:Y:S02]  /*2b80*/  IADD3 R10, PT, PT, R30.reuse, 0x60, RZ ;  /* 0x000000601e0a7810 */ /* 0x040fe40007ffe0ff */
[C---:B------:R-:W-:Y:S02]  /*2b90*/  IADD3 R11, PT, PT, R30.reuse, 0x70, RZ ;  /* 0x000000701e0b7810 */ /* 0x040fe40007ffe0ff */
[C---:B------:R-:W-:Y:S02]  /*2ba0*/  IADD3 R12, PT, PT, R30.reuse, 0x80, RZ ;  /* 0x000000801e0c7810 */ /* 0x040fe40007ffe0ff */
[C---:B------:R-:W-:Y:S02]  /*2bb0*/  IADD3 R13, PT, PT, R30.reuse, 0x90, RZ ;  /* 0x000000901e0d7810 */ /* 0x040fe40007ffe0ff */
[----:B------:R-:W-:-:S02]  /*2bc0*/  IADD3 R14, PT, PT, R30, 0xa0, RZ ;  /* 0x000000a01e0e7810 */ /* 0x000fc40007ffe0ff */
[C---:B------:R-:W-:Y:S02]  /*2bd0*/  IADD3 R15, PT, PT, R30.reuse, 0xb0, RZ ;  /* 0x000000b01e0f7810 */ /* 0x040fe40007ffe0ff */
[C---:B------:R-:W-:Y:S02]  /*2be0*/  IADD3 R16, PT, PT, R30.reuse, 0xc0, RZ ;  /* 0x000000c01e107810 */ /* 0x040fe40007ffe0ff */
[C---:B------:R-:W-:Y:S02]  /*2bf0*/  IADD3 R17, PT, PT, R30.reuse, 0xd0, RZ ;  /* 0x000000d01e117810 */ /* 0x040fe40007ffe0ff */
[C---:B------:R-:W-:Y:S02]  /*2c00*/  IADD3 R18, PT, PT, R30.reuse, 0xe0, RZ ;  /* 0x000000e01e127810 */ /* 0x040fe40007ffe0ff */
[----:B------:R-:W-:-:S07]  /*2c10*/  IADD3 R19, PT, PT, R30, 0xf0, RZ ;  /* 0x000000f01e137810 */ /* 0x000fce0007ffe0ff */
.L_x_4:
[----:B------:R-:W0:Y:S01]  /*2c20*/  LDC R41, c[0x0][0x380] ;  /* 0x0000e000ff297b82 */ /* 0x000e220000000800 */
[C---:B------:R-:W-:Y:S02]  /*2c30*/  ISETP.GT.U32.AND P3, PT, R21.reuse, R30, PT ;  /* 0x0000001e1500720c */ /* 0x040fe40003f64070 */
[----:B------:R-:W-:Y:S02]  /*2c40*/  VIMNMX R2, PT, PT, R30, R21, !PT ;  /* 0x000000151e027248 */ /* 0x000fe40007fe0100 */
[----:B------:R-:W-:Y:S02]  /*2c50*/  ISETP.GT.U32.AND P6, PT, R21, R0, PT ;  /* 0x000000001500720c */ /* 0x000fe40003fc4070 */
[----:B0-----:R-:W-:Y:S02]  /*2c60*/  ISETP.GE.OR P3, PT, R2, R41, P3 ;  /* 0x000000290200720c */ /* 0x001fe40001f66670 */
[----:B------:R-:W-:-:S04]  /*2c70*/  VIMNMX R2, PT, PT, R0, R21, !PT ;  /* 0x0000001500027248 */ /* 0x000fc80007fe0100 */
[----:B------:R-:W-:-:S07]  /*2c80*/  ISETP.GE.OR P6, PT, R2, R41, P6 ;  /* 0x000000290200720c */ /* 0x000fce00037c6670 */
[----:B-1----:R-:W2:Y:S01]  /*2c90*/  @!P3 LDL R25, [R27+-0x20] ;  /* 0xffffe0001b19b983 */ /* 0x002ea20000100800 */
[----:B------:R-:W0:Y:S05]  /*2ca0*/  @!P3 LDC.64 R2, c[0x0][0x390] ;  /* 0x0000e400ff02bb82 */ /* 0x000e2a0000000a00 */
[----:B------:R-:W4:Y:S01]  /*2cb0*/  @!P6 LDL R29, [R27+-0x1c] ;  /* 0xffffe4001b1de983 */ /* 0x000f220000100800 */
[----:B------:R-:W-:Y:S02]  /*2cc0*/  IADD3 R5, P4, PT, R30, R20, RZ ;  /* 0x000000141e057210 */ /* 0x000fe40007f9e0ff */
[----:B------:R-:W-:Y:S02]  /*2cd0*/  ISETP.GT.U32.AND P0, PT, R21, R6, PT ;  /* 0x000000061500720c */ /* 0x000fe40003f04070 */
[----:B------:R-:W-:-:S02]  /*2ce0*/  IADD3.X R28, PT, PT, RZ, RZ, RZ, P4, !PT ;  /* 0x000000ffff1c7210 */ /* 0x000fc400027fe4ff */
[----:B------:R-:W-:Y:S02]  /*2cf0*/  LEA R4, P4, R5, UR8, 0x2 ;  /* 0x0000000805047c11 */ /* 0x000fe4000f8810ff */
[----:B------:R-:W-:Y:S02]  /*2d00*/  ISETP.GT.U32.AND P1, PT, R21, R7, PT ;  /* 0x000000071500720c */ /* 0x000fe40003f24070 */
[----:B------:R-:W-:Y:S02]  /*2d10*/  LEA.HI.X R5, R5, UR9, R28, 0x2, P4 ;  /* 0x0000000905057c11 */ /* 0x000fe4000a0f141c */
[----:B------:R-:W-:Y:S02]  /*2d20*/  ISETP.GT.U32.AND P2, PT, R21, R8, PT ;  /* 0x000000081500720c */ /* 0x000fe40003f44070 */
[-C--:B------:R-:W-:Y:S02]  /*2d30*/  VIMNMX R22, PT, PT, R6, R21.reuse, !PT ;  /* 0x0000001506167248 */ /* 0x080fe40007fe0100 */
[-C--:B------:R-:W-:Y:S01]  /*2d40*/  VIMNMX R24, PT, PT, R7, R21.reuse, !PT ;  /* 0x0000001507187248 */ /* 0x080fe20007fe0100 */
[----:B0-----:R-:W-:Y:S01]  /*2d50*/  @!P3 IMAD.WIDE.U32 R2, R23, 0x4, R2 ;  /* 0x000000041702b825 */ /* 0x001fe200078e0002 */
[----:B------:R-:W-:-:S02]  /*2d60*/  VIMNMX R26, PT, PT, R8, R21, !PT ;  /* 0x00000015081a7248 */ /* 0x000fc40007fe0100 */
[-C--:B------:R-:W-:Y:S02]  /*2d70*/  ISETP.GE.OR P0, PT, R22, R41.reuse, P0 ;  /* 0x000000291600720c */ /* 0x080fe40000706670 */
[-C--:B------:R-:W-:Y:S02]  /*2d80*/  ISETP.GE.OR P1, PT, R24, R41.reuse, P1 ;  /* 0x000000291800720c */ /* 0x080fe40000f26670 */
[----:B------:R-:W-:Y:S02]  /*2d90*/  ISETP.GE.OR P2, PT, R26, R41, P2 ;  /* 0x000000291a00720c */ /* 0x000fe40001746670 */
[C---:B------:R-:W-:Y:S02]  /*2da0*/  ISETP.GT.U32.AND P4, PT, R21.reuse, R10, PT ;  /* 0x0000000a1500720c */ /* 0x040fe40003f84070 */
[----:B------:R-:W-:Y:S02]  /*2db0*/  ISETP.GT.U32.AND P5, PT, R21, R11, PT ;  /* 0x0000000b1500720c */ /* 0x000fe40003fa4070 */
[----:B------:R-:W-:-:S02]  /*2dc0*/  VIMNMX R22, PT, PT, R9, R21, !PT ;  /* 0x0000001509167248 */ /* 0x000fc40007fe0100 */
[-C--:B------:R-:W-:Y:S01]  /*2dd0*/  VIMNMX R24, PT, PT, R10, R21.reuse, !PT ;  /* 0x000000150a187248 */ /* 0x080fe20007fe0100 */
[----:B------:R-:W3:Y:S01]  /*2de0*/  @!P0 LDL R31, [R27+-0x18] ;  /* 0xffffe8001b1f8983 */ /* 0x000ee20000100800 */
[----:B------:R-:W-:Y:S02]  /*2df0*/  VIMNMX R26, PT, PT, R11, R21, !PT ;  /* 0x000000150b1a7248 */ /* 0x000fe40007fe0100 */
[-C--:B------:R-:W-:Y:S01]  /*2e00*/  ISETP.GE.OR P4, PT, R24, R41.reuse, P4 ;  /* 0x000000291800720c */ /* 0x080fe20002786670 */
[----:B------:R-:W3:Y:S01]  /*2e10*/  @!P1 LDL R33, [R27+-0x14] ;  /* 0xffffec001b219983 */ /* 0x000ee20000100800 */
[----:B------:R-:W-:-:S11]  /*2e20*/  ISETP.GE.OR P5, PT, R26, R41, P5 ;  /* 0x000000291a00720c */ /* 0x000fd60002fa6670 */
[----:B------:R-:W3:Y:S04]  /*2e30*/  @!P4 LDL R37, [R27+-0x8] ;  /* 0xfffff8001b25c983 */ /* 0x000ee80000100800 */
[----:B------:R-:W3:Y:S04]  /*2e40*/  @!P5 LDL R39, [R27+-0x4] ;  /* 0xfffffc001b27d983 */ /* 0x000ee80000100800 */
[----:B--2---:R0:W-:Y:S01]  /*2e50*/  @!P3 STG.E desc[UR6][R2.64], R25 ;  /* 0x000000190200b986 */ /* 0x0041e2000c101906 */
[----:B------:R-:W-:-:S04]  /*2e60*/  ISETP.GT.U32.AND P3, PT, R21, R9, PT ;  /* 0x000000091500720c */ /* 0x000fc80003f64070 */
[----:B------:R-:W-:Y:S01]  /*2e70*/  ISETP.GE.OR P3, PT, R22, R41, P3 ;  /* 0x000000291600720c */ /* 0x000fe20001f66670 */
[----:B----4-:R1:W-:Y:S01]  /*2e80*/  @!P6 STG.E desc[UR6][R4.64+0x40], R29 ;  /* 0x0000401d0400e986 */ /* 0x0103e2000c101906 */
[----:B------:R-:W-:Y:S02]  /*2e90*/  ISETP.GT.U32.AND P6, PT, R21, R12, PT ;  /* 0x0000000c1500720c */ /* 0x000fe40003fc4070 */
[----:B0-----:R-:W-:Y:S01]  /*2ea0*/  VIMNMX R2, PT, PT, R12, R21, !PT ;  /* 0x000000150c027248 */ /* 0x001fe20007fe0100 */
[----:B------:R-:W2:Y:S03]  /*2eb0*/  @!P2 LDL R3, [R27+-0x10] ;  /* 0xfffff0001b03a983 */ /* 0x000ea60000100800 */
[----:B------:R-:W-:-:S05]  /*2ec0*/  ISETP.GE.OR P6, PT, R2, R41, P6 ;  /* 0x000000290200720c */ /* 0x000fca00037c6670 */
[----:B------:R-:W4:Y:S08]  /*2ed0*/  @!P3 LDL R35, [R27+-0xc] ;  /* 0xfffff4001b23b983 */ /* 0x000f300000100800 */
[----:B------:R-:W4:Y:S01]  /*2ee0*/  @!P6 LDL R25, [R27] ;  /* 0x000000001b19e983 */ /* 0x000f220000100800 */
[-C--:B------:R-:W-:Y:S02]  /*2ef0*/  VIMNMX R2, PT, PT, R13, R21.reuse, !PT ;  /* 0x000000150d027248 */ /* 0x080fe40007fe0100 */
[----:B------:R-:W-:-:S02]  /*2f00*/  VIMNMX R22, PT, PT, R14, R21, !PT ;  /* 0x000000150e167248 */ /* 0x000fc40007fe0100 */
[----:B------:R-:W-:Y:S01]  /*2f10*/  VIMNMX R24, PT, PT, R15, R21, !PT ;  /* 0x000000150f187248 */ /* 0x000fe20007fe0100 */
[----:B---3--:R-:W-:Y:S01]  /*2f20*/  @!P0 STG.E desc[UR6][R4.64+0x80], R31 ;  /* 0x0000801f04008986 */ /* 0x008fe2000c101906 */
[----:B------:R-:W-:-:S03]  /*2f30*/  ISETP.GT.U32.AND P0, PT, R21, R13, PT ;  /* 0x0000000d1500720c */ /* 0x000fc60003f04070 */
[----:B------:R-:W-:Y:S01]  /*2f40*/  @!P1 STG.E desc[UR6][R4.64+0xc0], R33 ;  /* 0x0000c02104009986 */ /* 0x000fe2000c101906 */
[C---:B------:R-:W-:Y:S02]  /*2f50*/  ISETP.GT.U32.AND P1, PT, R21.reuse, R14, PT ;  /* 0x0000000e1500720c */ /* 0x040fe40003f24070 */
[-C--:B------:R-:W-:Y:S02]  /*2f60*/  ISETP.GE.OR P0, PT, R2, R41.reuse, P0 ;  /* 0x000000290200720c */ /* 0x080fe40000706670 */
[----:B------:R-:W-:Y:S02]  /*2f70*/  ISETP.GE.OR P1, PT, R22, R41, P1 ;  /* 0x000000291600720c */ /* 0x000fe40000f26670 */
[-C--:B------:R-:W-:Y:S02]  /*2f80*/  VIMNMX R2, PT, PT, R16, R21.reuse, !PT ;  /* 0x0000001510027248 */ /* 0x080fe40007fe0100 */
[----:B------:R-:W-:Y:S01]  /*2f90*/  VIMNMX R22, PT, PT, R18, R21, !PT ;  /* 0x0000001512167248 */ /* 0x000fe20007fe0100 */
[----:B------:R-:W-:Y:S01]  /*2fa0*/  @!P4 STG.E desc[UR6][R4.64+0x180], R37 ;  /* 0x000180250400c986 */ /* 0x000fe2000c101906 */
[----:B------:R-:W-:-:S03]  /*2fb0*/  ISETP.GT.U32.AND P4, PT, R21, R19, PT ;  /* 0x000000131500720c */ /* 0x000fc60003f84070 */
[----:B------:R-:W-:Y:S01]  /*2fc0*/  @!P5 STG.E desc[UR6][R4.64+0x1c0], R39 ;  /* 0x0001c0270400d986 */ /* 0x000fe2000c101906 */
[----:B------:R-:W-:-:S03]  /*2fd0*/  ISETP.GT.U32.AND P5, PT, R21, R16, PT ;  /* 0x000000101500720c */ /* 0x000fc60003fa4070 */
[----:B-1----:R-:W3:Y:S01]  /*2fe0*/  @!P1 LDL R29, [R27+0x8] ;  /* 0x000008001b1d9983 */ /* 0x002ee20000100800 */
[----:B------:R-:W-:-:S03]  /*2ff0*/  ISETP.GE.OR P5, PT, R2, R41, P5 ;  /* 0x000000290200720c */ /* 0x000fc60002fa6670 */
[----:B--2---:R0:W-:Y:S01]  /*3000*/  @!P2 STG.E desc[UR6][R4.64+0x100], R3 ;  /* 0x000100030400a986 */ /* 0x0041e2000c101906 */
[----:B------:R-:W-:-:S04]  /*3010*/  ISETP.GT.U32.AND P2, PT, R21, R15, PT ;  /* 0x0000000f1500720c */ /* 0x000fc80003f44070 */
[----:B------:R-:W-:Y:S01]  /*3020*/  ISETP.GE.OR P2, PT, R24, R41, P2 ;  /* 0x000000291800720c */ /* 0x000fe20001746670 */
[----:B----4-:R-:W-:Y:S01]  /*3030*/  @!P3 STG.E desc[UR6][R4.64+0x140], R35 ;  /* 0x000140230400b986 */ /* 0x010fe2000c101906 */
[----:B------:R-:W-:Y:S02]  /*3040*/  ISETP.GT.U32.AND P3, PT, R21, R18, PT ;  /* 0x000000121500720c */ /* 0x000fe40003f64070 */
[-C--:B------:R-:W-:Y:S02]  /*3050*/  VIMNMX R24, PT, PT, R19, R21.reuse, !PT ;  /* 0x0000001513187248 */ /* 0x080fe40007fe0100 */
[----:B0-----:R-:W-:Y:S01]  /*3060*/  VIMNMX R3, PT, PT, R17, R21, !PT ;  /* 0x0000001511037248 */ /* 0x001fe20007fe0100 */
[----:B------:R0:W-:Y:S01]  /*3070*/  @!P6 STG.E desc[UR6][R4.64+0x200], R25 ;  /* 0x000200190400e986 */ /* 0x0001e2000c101906 */
[----:B------:R-:W-:Y:S02]  /*3080*/  ISETP.GT.U32.AND P6, PT, R21, R17, PT ;  /* 0x000000111500720c */ /* 0x000fe40003fc4070 */
[----:B------:R-:W-:-:S03]  /*3090*/  ISETP.GE.OR P3, PT, R22, R41, P3 ;  /* 0x000000291600720c */ /* 0x000fc60001f66670 */
[----:B------:R-:W2:Y:S01]  /*30a0*/  @!P2 LDL R31, [R27+0xc] ;  /* 0x00000c001b1fa983 */ /* 0x000ea20000100800 */
[-C--:B------:R-:W-:Y:S02]  /*30b0*/  ISETP.GE.OR P6, PT, R3, R41.reuse, P6 ;  /* 0x000000290300720c */ /* 0x080fe400037c6670 */
[----:B------:R-:W-:Y:S01]  /*30c0*/  ISETP.GE.OR P4, PT, R24, R41, P4 ;  /* 0x000000291800720c */ /* 0x000fe20002786670 */
[----:B------:R-:W4:Y:S04]  /*30d0*/  @!P5 LDL R3, [R27+0x10] ;  /* 0x000010001b03d983 */ /* 0x000f280000100800 */
[----:B0-----:R-:W4:Y:S04]  /*30e0*/  @!P0 LDL R25, [R27+0x4] ;  /* 0x000004001b198983 */ /* 0x001f280000100800 */
[----:B------:R-:W4:Y:S04]  /*30f0*/  @!P3 LDL R35, [R27+0x18] ;  /* 0x000018001b23b983 */ /* 0x000f280000100800 */
[----:B------:R-:W4:Y:S04]  /*3100*/  @!P6 LDL R33, [R27+0x14] ;  /* 0x000014001b21e983 */ /* 0x000f280000100800 */
[----:B------:R0:W4:Y:S01]  /*3110*/  @!P4 LDL R37, [R27+0x1c] ;  /* 0x00001c001b25c983 */ /* 0x0001220000100800 */
[----:B------:R-:W-:-:S03]  /*3120*/  UIADD3 UR4, UPT, UPT, UR4, 0x1, URZ ;  /* 0x0000000104047890 */ /* 0x000fc6000fffe0ff */
[----:B---3--:R1:W-:Y:S01]  /*3130*/  @!P1 STG.E desc[UR6][R4.64+0x280], R29 ;  /* 0x0002801d04009986 */ /* 0x0083e2000c101906 */
[----:B------:R-:W-:Y:S01]  /*3140*/  UISETP.NE.AND UP0, UPT, UR4, 0x10, UPT ;  /* 0x000000100400788c */ /* 0x000fe2000bf05270 */
[C---:B------:R-:W-:Y:S02]  /*3150*/  LEA R20, R41.reuse, R20, 0x4 ;  /* 0x0000001429147211 */ /* 0x040fe400078e20ff */
[----:B------:R-:W-:Y:S02]  /*3160*/  LEA R23, R41, R23, 0x4 ;  /* 0x0000001729177211 */ /* 0x000fe400078e20ff */
[----:B------:R-:W-:Y:S02]  /*3170*/  IADD3 R21, PT, PT, R21, 0x10, RZ ;  /* 0x0000001015157810 */ /* 0x000fe40007ffe0ff */
[----:B0-----:R-:W-:Y:S01]  /*3180*/  IADD3 R27, PT, PT, R27, 0x40, RZ ;  /* 0x000000401b1b7810 */ /* 0x001fe20007ffe0ff */
[----:B--2---:R1:W-:Y:S04]  /*3190*/  @!P2 STG.E desc[UR6][R4.64+0x2c0], R31 ;  /* 0x0002c01f0400a986 */ /* 0x0043e8000c101906 */
[----:B----4-:R1:W-:Y:S04]  /*31a0*/  @!P5 STG.E desc[UR6][R4.64+0x300], R3 ;  /* 0x000300030400d986 */ /* 0x0103e8000c101906 */
[----:B------:R1:W-:Y:S04]  /*31b0*/  @!P0 STG.E desc[UR6][R4.64+0x240], R25 ;  /* 0x0002401904008986 */ /* 0x0003e8000c101906 */
[----:B------:R1:W-:Y:S04]  /*31c0*/  @!P3 STG.E desc[UR6][R4.64+0x380], R35 ;  /* 0x000380230400b986 */ /* 0x0003e8000c101906 */
[----:B------:R1:W-:Y:S04]  /*31d0*/  @!P6 STG.E desc[UR6][R4.64+0x340], R33 ;  /* 0x000340210400e986 */ /* 0x0003e8000c101906 */
[----:B------:R1:W-:Y:S01]  /*31e0*/  @!P4 STG.E desc[UR6][R4.64+0x3c0], R37 ;  /* 0x0003c0250400c986 */ /* 0x0003e2000c101906 */
[----:B------:R-:W-:Y:S05]  /*31f0*/  BRA.U UP0, `(.L_x_4) ;  /* 0xfffffff900887547 */ /* 0x000fea000b83ffff */
[----:B------:R-:W-:Y:S05]  /*3200*/  EXIT ;  /* 0x000000000000794d */ /* 0x000fea0003800000 */
.L_x_5:
        /* <DEDUP_REMOVED lines=15> */
.L_x_7:


//--------------------- .nv.shared.reserved.0     --------------------------
	.section	.nv.shared.reserved.0,"aw",@nobits
	.weak		__nv_reservedSMEM_offset_0_alias
	.size		__nv_reservedSMEM_offset_0_alias, 0, 64
	.other		__nv_reservedSMEM_offset_0_alias,@"STO_CUDA_RESERVED_SHARED STV_DEFAULT"
__nv_reservedSMEM_offset_0_alias:
	.zero		0
	.zero		64


//--------------------- .nv.constant0._Z17padding_transposeiiPKfPfi --------------------------
	.section	.nv.constant0._Z17padding_transposeiiPKfPfi,"a",@progbits
	.sectionflags	@""
	.align	4
.nv.constant0._Z17padding_transposeiiPKfPfi:
	.zero		924


//--------------------- .nv.constant0._Z13correlate_gpuiiPKfPfi --------------------------
	.section	.nv.constant0._Z13correlate_gpuiiPKfPfi,"a",@progbits
	.sectionflags	@""
	.align	4
.nv.constant0._Z13correlate_gpuiiPKfPfi:
	.zero		924


//--------------------- SYMBOLS --------------------------

	.type		.nv.reservedSmem.offset0,@object
	.size		.nv.reservedSmem.offset0,0x4
